//
// Generated by NVIDIA NVVM Compiler
//
// Compiler Build ID: CL-36424714
// Cuda compilation tools, release 13.0, V13.0.88
// Based on NVVM 20.0.0
//

.version 9.0
.target sm_100
.address_size 64

	// .globl	_Z15flash_attentionPfS_S_S_iif
// _ZZ15flash_attentionPfS_S_S_iifE6tile_k has been demoted
// _ZZ15flash_attentionPfS_S_S_iifE6tile_v has been demoted
// _ZZ15flash_attentionPfS_S_S_iifE2qi has been demoted
// _ZZ15flash_attentionPfS_S_S_iifE2oi has been demoted
// _ZZ15flash_attentionPfS_S_S_iifE2li has been demoted
// _ZZ15flash_attentionPfS_S_S_iifE2mi has been demoted
// _ZZ15flash_attentionPfS_S_S_iifE3sij has been demoted
// _ZZ15flash_attentionPfS_S_S_iifE3pij has been demoted

.visible .entry _Z15flash_attentionPfS_S_S_iif(
	.param .u64 .ptr .align 1 _Z15flash_attentionPfS_S_S_iif_param_0,
	.param .u64 .ptr .align 1 _Z15flash_attentionPfS_S_S_iif_param_1,
	.param .u64 .ptr .align 1 _Z15flash_attentionPfS_S_S_iif_param_2,
	.param .u64 .ptr .align 1 _Z15flash_attentionPfS_S_S_iif_param_3,
	.param .u32 _Z15flash_attentionPfS_S_S_iif_param_4,
	.param .u32 _Z15flash_attentionPfS_S_S_iif_param_5,
	.param .f32 _Z15flash_attentionPfS_S_S_iif_param_6
)
{
	.reg .pred 	%p<84>;
	.reg .b32 	%r<397>;
	.reg .b32 	%f<334>;
	.reg .b64 	%rd<38>;
	// demoted variable
	.shared .align 4 .b8 _ZZ15flash_attentionPfS_S_S_iifE6tile_k[4096];
	// demoted variable
	.shared .align 4 .b8 _ZZ15flash_attentionPfS_S_S_iifE6tile_v[4096];
	// demoted variable
	.shared .align 4 .b8 _ZZ15flash_attentionPfS_S_S_iifE2qi[8192];
	// demoted variable
	.shared .align 4 .b8 _ZZ15flash_attentionPfS_S_S_iifE2oi[8192];
	// demoted variable
	.shared .align 4 .b8 _ZZ15flash_attentionPfS_S_S_iifE2li[128];
	// demoted variable
	.shared .align 4 .b8 _ZZ15flash_attentionPfS_S_S_iifE2mi[128];
	// demoted variable
	.shared .align 4 .b8 _ZZ15flash_attentionPfS_S_S_iifE3sij[2048];
	// demoted variable
	.shared .align 4 .b8 _ZZ15flash_attentionPfS_S_S_iifE3pij[2048];
	ld.param.u64 	%rd6, [_Z15flash_attentionPfS_S_S_iif_param_0];
	ld.param.u64 	%rd7, [_Z15flash_attentionPfS_S_S_iif_param_1];
	ld.param.u64 	%rd8, [_Z15flash_attentionPfS_S_S_iif_param_2];
	ld.param.u64 	%rd9, [_Z15flash_attentionPfS_S_S_iif_param_3];
	ld.param.u32 	%r118, [_Z15flash_attentionPfS_S_S_iif_param_4];
	ld.param.u32 	%r119, [_Z15flash_attentionPfS_S_S_iif_param_5];
	ld.param.f32 	%f53, [_Z15flash_attentionPfS_S_S_iif_param_6];
	cvta.to.global.u64 	%rd1, %rd6;
	cvta.to.global.u64 	%rd2, %rd8;
	cvta.to.global.u64 	%rd3, %rd7;
	cvta.to.global.u64 	%rd4, %rd9;
	mov.u32 	%r1, %tid.x;
	mov.u32 	%r120, %ctaid.x;
	mov.u32 	%r121, %ctaid.z;
	mov.u32 	%r122, %ntid.x;
	mad.lo.s32 	%r2, %r120, %r122, %r1;
	mul.lo.s32 	%r123, %r118, %r121;
	mul.lo.s32 	%r3, %r123, %r119;
	setp.ge.s32 	%p1, %r2, %r119;
	@%p1 bra 	$L__BB0_102;
	setp.gt.u32 	%p2, %r1, 31;
	shl.b32 	%r124, %r1, 2;
	mov.u32 	%r125, _ZZ15flash_attentionPfS_S_S_iifE2mi;
	add.s32 	%r4, %r125, %r124;
	mov.u32 	%r126, _ZZ15flash_attentionPfS_S_S_iifE2li;
	add.s32 	%r5, %r126, %r124;
	@%p2 bra 	$L__BB0_15;
	mov.b32 	%r127, 8388608;
	st.shared.u32 	[%r4], %r127;
	mov.b32 	%r128, 0;
	st.shared.u32 	[%r5], %r128;
	setp.lt.s32 	%p3, %r118, 1;
	@%p3 bra 	$L__BB0_15;
	mad.lo.s32 	%r6, %r118, %r2, %r3;
	mul.lo.s32 	%r7, %r118, %r1;
	add.s32 	%r130, %r118, -1;
	and.b32  	%r8, %r118, 15;
	setp.lt.u32 	%p4, %r130, 15;
	mov.b32 	%r358, 0;
	@%p4 bra 	$L__BB0_6;
	and.b32  	%r358, %r118, 2147483632;
	mov.b32 	%r356, 0;
$L__BB0_5:
	.pragma "nounroll";
	add.s32 	%r132, %r6, %r356;
	mul.wide.s32 	%rd10, %r132, 4;
	add.s64 	%rd11, %rd1, %rd10;
	ld.global.f32 	%f54, [%rd11];
	add.s32 	%r133, %r356, %r7;
	shl.b32 	%r134, %r133, 2;
	mov.u32 	%r135, _ZZ15flash_attentionPfS_S_S_iifE2qi;
	add.s32 	%r136, %r135, %r134;
	st.shared.f32 	[%r136], %f54;
	mov.u32 	%r137, _ZZ15flash_attentionPfS_S_S_iifE2oi;
	add.s32 	%r138, %r137, %r134;
	mov.b32 	%r139, 0;
	st.shared.u32 	[%r138], %r139;
	ld.global.f32 	%f55, [%rd11+4];
	st.shared.f32 	[%r136+4], %f55;
	st.shared.u32 	[%r138+4], %r139;
	ld.global.f32 	%f56, [%rd11+8];
	st.shared.f32 	[%r136+8], %f56;
	st.shared.u32 	[%r138+8], %r139;
	ld.global.f32 	%f57, [%rd11+12];
	st.shared.f32 	[%r136+12], %f57;
	st.shared.u32 	[%r138+12], %r139;
	ld.global.f32 	%f58, [%rd11+16];
	st.shared.f32 	[%r136+16], %f58;
	st.shared.u32 	[%r138+16], %r139;
	ld.global.f32 	%f59, [%rd11+20];
	st.shared.f32 	[%r136+20], %f59;
	st.shared.u32 	[%r138+20], %r139;
	ld.global.f32 	%f60, [%rd11+24];
	st.shared.f32 	[%r136+24], %f60;
	st.shared.u32 	[%r138+24], %r139;
	ld.global.f32 	%f61, [%rd11+28];
	st.shared.f32 	[%r136+28], %f61;
	st.shared.u32 	[%r138+28], %r139;
	ld.global.f32 	%f62, [%rd11+32];
	st.shared.f32 	[%r136+32], %f62;
	st.shared.u32 	[%r138+32], %r139;
	ld.global.f32 	%f63, [%rd11+36];
	st.shared.f32 	[%r136+36], %f63;
	st.shared.u32 	[%r138+36], %r139;
	ld.global.f32 	%f64, [%rd11+40];
	st.shared.f32 	[%r136+40], %f64;
	st.shared.u32 	[%r138+40], %r139;
	ld.global.f32 	%f65, [%rd11+44];
	st.shared.f32 	[%r136+44], %f65;
	st.shared.u32 	[%r138+44], %r139;
	ld.global.f32 	%f66, [%rd11+48];
	st.shared.f32 	[%r136+48], %f66;
	st.shared.u32 	[%r138+48], %r139;
	ld.global.f32 	%f67, [%rd11+52];
	st.shared.f32 	[%r136+52], %f67;
	st.shared.u32 	[%r138+52], %r139;
	ld.global.f32 	%f68, [%rd11+56];
	st.shared.f32 	[%r136+56], %f68;
	st.shared.u32 	[%r138+56], %r139;
	ld.global.f32 	%f69, [%rd11+60];
	st.shared.f32 	[%r136+60], %f69;
	st.shared.u32 	[%r138+60], %r139;
	add.s32 	%r356, %r356, 16;
	setp.ne.s32 	%p5, %r356, %r358;
	@%p5 bra 	$L__BB0_5;
$L__BB0_6:
	setp.eq.s32 	%p6, %r8, 0;
	@%p6 bra 	$L__BB0_15;
	and.b32  	%r13, %r118, 7;
	setp.lt.u32 	%p7, %r8, 8;
	@%p7 bra 	$L__BB0_9;
	add.s32 	%r140, %r6, %r358;
	mul.wide.s32 	%rd12, %r140, 4;
	add.s64 	%rd13, %rd1, %rd12;
	ld.global.f32 	%f70, [%rd13];
	add.s32 	%r141, %r358, %r7;
	shl.b32 	%r142, %r141, 2;
	mov.u32 	%r143, _ZZ15flash_attentionPfS_S_S_iifE2qi;
	add.s32 	%r144, %r143, %r142;
	st.shared.f32 	[%r144], %f70;
	mov.u32 	%r145, _ZZ15flash_attentionPfS_S_S_iifE2oi;
	add.s32 	%r146, %r145, %r142;
	mov.b32 	%r147, 0;
	st.shared.u32 	[%r146], %r147;
	ld.global.f32 	%f71, [%rd13+4];
	st.shared.f32 	[%r144+4], %f71;
	st.shared.u32 	[%r146+4], %r147;
	ld.global.f32 	%f72, [%rd13+8];
	st.shared.f32 	[%r144+8], %f72;
	st.shared.u32 	[%r146+8], %r147;
	ld.global.f32 	%f73, [%rd13+12];
	st.shared.f32 	[%r144+12], %f73;
	st.shared.u32 	[%r146+12], %r147;
	ld.global.f32 	%f74, [%rd13+16];
	st.shared.f32 	[%r144+16], %f74;
	st.shared.u32 	[%r146+16], %r147;
	ld.global.f32 	%f75, [%rd13+20];
	st.shared.f32 	[%r144+20], %f75;
	st.shared.u32 	[%r146+20], %r147;
	ld.global.f32 	%f76, [%rd13+24];
	st.shared.f32 	[%r144+24], %f76;
	st.shared.u32 	[%r146+24], %r147;
	ld.global.f32 	%f77, [%rd13+28];
	st.shared.f32 	[%r144+28], %f77;
	st.shared.u32 	[%r146+28], %r147;
	add.s32 	%r358, %r358, 8;
$L__BB0_9:
	setp.eq.s32 	%p8, %r13, 0;
	@%p8 bra 	$L__BB0_15;
	and.b32  	%r16, %r118, 3;
	setp.lt.u32 	%p9, %r13, 4;
	@%p9 bra 	$L__BB0_12;
	add.s32 	%r148, %r6, %r358;
	mul.wide.s32 	%rd14, %r148, 4;
	add.s64 	%rd15, %rd1, %rd14;
	ld.global.f32 	%f78, [%rd15];
	add.s32 	%r149, %r358, %r7;
	shl.b32 	%r150, %r149, 2;
	mov.u32 	%r151, _ZZ15flash_attentionPfS_S_S_iifE2qi;
	add.s32 	%r152, %r151, %r150;
	st.shared.f32 	[%r152], %f78;
	mov.u32 	%r153, _ZZ15flash_attentionPfS_S_S_iifE2oi;
	add.s32 	%r154, %r153, %r150;
	mov.b32 	%r155, 0;
	st.shared.u32 	[%r154], %r155;
	ld.global.f32 	%f79, [%rd15+4];
	st.shared.f32 	[%r152+4], %f79;
	st.shared.u32 	[%r154+4], %r155;
	ld.global.f32 	%f80, [%rd15+8];
	st.shared.f32 	[%r152+8], %f80;
	st.shared.u32 	[%r154+8], %r155;
	ld.global.f32 	%f81, [%rd15+12];
	st.shared.f32 	[%r152+12], %f81;
	st.shared.u32 	[%r154+12], %r155;
	add.s32 	%r358, %r358, 4;
$L__BB0_12:
	setp.eq.s32 	%p10, %r16, 0;
	@%p10 bra 	$L__BB0_15;
	mov.b32 	%r361, 0;
	mov.u32 	%r160, _ZZ15flash_attentionPfS_S_S_iifE2qi;
	mov.u32 	%r162, _ZZ15flash_attentionPfS_S_S_iifE2oi;
$L__BB0_14:
	.pragma "nounroll";
	add.s32 	%r157, %r6, %r358;
	mul.wide.s32 	%rd16, %r157, 4;
	add.s64 	%rd17, %rd1, %rd16;
	ld.global.f32 	%f82, [%rd17];
	add.s32 	%r158, %r358, %r7;
	shl.b32 	%r159, %r158, 2;
	add.s32 	%r161, %r160, %r159;
	st.shared.f32 	[%r161], %f82;
	add.s32 	%r163, %r162, %r159;
	mov.b32 	%r164, 0;
	st.shared.u32 	[%r163], %r164;
	add.s32 	%r358, %r358, 1;
	add.s32 	%r361, %r361, 1;
	setp.ne.s32 	%p11, %r361, %r16;
	@%p11 bra 	$L__BB0_14;
$L__BB0_15:
	bar.sync 	0;
	setp.lt.s32 	%p12, %r119, 1;
	@%p12 bra 	$L__BB0_90;
	mul.lo.s32 	%r23, %r118, %r1;
	shl.b32 	%r24, %r1, 4;
	add.s32 	%r25, %r118, -1;
	and.b32  	%r26, %r118, 7;
	add.s32 	%r27, %r26, -1;
	and.b32  	%r28, %r118, 3;
	add.s32 	%r29, %r28, -1;
	and.b32  	%r30, %r118, 2147483640;
	and.b32  	%r31, %r118, 1;
	mul.f32 	%f1, %f53, 0f00000000;
	neg.s32 	%r32, %r30;
	shl.b32 	%r166, %r23, 2;
	add.s32 	%r167, %r166, 16;
	mov.u32 	%r168, _ZZ15flash_attentionPfS_S_S_iifE6tile_k;
	add.s32 	%r33, %r168, %r167;
	mov.u32 	%r169, _ZZ15flash_attentionPfS_S_S_iifE6tile_v;
	add.s32 	%r34, %r169, %r167;
	mov.b32 	%r363, 0;
	mov.u32 	%r362, %r119;
$L__BB0_17:
	setp.lt.s32 	%p13, %r118, 1;
	setp.gt.u32 	%p14, %r1, 15;
	min.s32 	%r171, %r362, 16;
	max.s32 	%r37, %r171, 1;
	and.b32  	%r38, %r37, 3;
	and.b32  	%r39, %r37, 7;
	add.s32 	%r40, %r363, %r1;
	setp.ge.s32 	%p15, %r40, %r119;
	or.pred  	%p16, %p14, %p15;
	or.pred  	%p17, %p16, %p13;
	@%p17 bra 	$L__BB0_29;
	setp.lt.u32 	%p18, %r25, 7;
	mad.lo.s32 	%r41, %r40, %r118, %r3;
	mov.b32 	%r369, 0;
	@%p18 bra 	$L__BB0_21;
	mov.u32 	%r364, %r34;
	mov.u32 	%r365, %r33;
	mov.u32 	%r366, %r41;
	mov.u32 	%r367, %r32;
$L__BB0_20:
	.pragma "nounroll";
	mul.wide.s32 	%rd18, %r366, 4;
	add.s64 	%rd19, %rd3, %rd18;
	add.s64 	%rd20, %rd2, %rd18;
	ld.global.f32 	%f83, [%rd19];
	st.shared.f32 	[%r365+-16], %f83;
	ld.global.f32 	%f84, [%rd20];
	st.shared.f32 	[%r364+-16], %f84;
	ld.global.f32 	%f85, [%rd19+4];
	st.shared.f32 	[%r365+-12], %f85;
	ld.global.f32 	%f86, [%rd20+4];
	st.shared.f32 	[%r364+-12], %f86;
	ld.global.f32 	%f87, [%rd19+8];
	st.shared.f32 	[%r365+-8], %f87;
	ld.global.f32 	%f88, [%rd20+8];
	st.shared.f32 	[%r364+-8], %f88;
	ld.global.f32 	%f89, [%rd19+12];
	st.shared.f32 	[%r365+-4], %f89;
	ld.global.f32 	%f90, [%rd20+12];
	st.shared.f32 	[%r364+-4], %f90;
	ld.global.f32 	%f91, [%rd19+16];
	st.shared.f32 	[%r365], %f91;
	ld.global.f32 	%f92, [%rd20+16];
	st.shared.f32 	[%r364], %f92;
	ld.global.f32 	%f93, [%rd19+20];
	st.shared.f32 	[%r365+4], %f93;
	ld.global.f32 	%f94, [%rd20+20];
	st.shared.f32 	[%r364+4], %f94;
	ld.global.f32 	%f95, [%rd19+24];
	st.shared.f32 	[%r365+8], %f95;
	ld.global.f32 	%f96, [%rd20+24];
	st.shared.f32 	[%r364+8], %f96;
	ld.global.f32 	%f97, [%rd19+28];
	st.shared.f32 	[%r365+12], %f97;
	ld.global.f32 	%f98, [%rd20+28];
	st.shared.f32 	[%r364+12], %f98;
	add.s32 	%r367, %r367, 8;
	add.s32 	%r366, %r366, 8;
	add.s32 	%r365, %r365, 32;
	add.s32 	%r364, %r364, 32;
	setp.ne.s32 	%p19, %r367, 0;
	mov.u32 	%r369, %r30;
	@%p19 bra 	$L__BB0_20;
$L__BB0_21:
	setp.eq.s32 	%p20, %r26, 0;
	@%p20 bra 	$L__BB0_29;
	setp.lt.u32 	%p21, %r27, 3;
	@%p21 bra 	$L__BB0_24;
	add.s32 	%r173, %r41, %r369;
	mul.wide.s32 	%rd21, %r173, 4;
	add.s64 	%rd22, %rd3, %rd21;
	ld.global.f32 	%f99, [%rd22];
	add.s32 	%r174, %r369, %r23;
	shl.b32 	%r175, %r174, 2;
	mov.u32 	%r176, _ZZ15flash_attentionPfS_S_S_iifE6tile_k;
	add.s32 	%r177, %r176, %r175;
	st.shared.f32 	[%r177], %f99;
	add.s64 	%rd23, %rd2, %rd21;
	ld.global.f32 	%f100, [%rd23];
	mov.u32 	%r178, _ZZ15flash_attentionPfS_S_S_iifE6tile_v;
	add.s32 	%r179, %r178, %r175;
	st.shared.f32 	[%r179], %f100;
	ld.global.f32 	%f101, [%rd22+4];
	st.shared.f32 	[%r177+4], %f101;
	ld.global.f32 	%f102, [%rd23+4];
	st.shared.f32 	[%r179+4], %f102;
	ld.global.f32 	%f103, [%rd22+8];
	st.shared.f32 	[%r177+8], %f103;
	ld.global.f32 	%f104, [%rd23+8];
	st.shared.f32 	[%r179+8], %f104;
	ld.global.f32 	%f105, [%rd22+12];
	st.shared.f32 	[%r177+12], %f105;
	ld.global.f32 	%f106, [%rd23+12];
	st.shared.f32 	[%r179+12], %f106;
	add.s32 	%r369, %r369, 4;
$L__BB0_24:
	setp.eq.s32 	%p22, %r28, 0;
	@%p22 bra 	$L__BB0_29;
	setp.eq.s32 	%p23, %r29, 0;
	@%p23 bra 	$L__BB0_27;
	add.s32 	%r180, %r41, %r369;
	mul.wide.s32 	%rd24, %r180, 4;
	add.s64 	%rd25, %rd3, %rd24;
	ld.global.f32 	%f107, [%rd25];
	add.s32 	%r181, %r369, %r23;
	shl.b32 	%r182, %r181, 2;
	mov.u32 	%r183, _ZZ15flash_attentionPfS_S_S_iifE6tile_k;
	add.s32 	%r184, %r183, %r182;
	st.shared.f32 	[%r184], %f107;
	add.s64 	%rd26, %rd2, %rd24;
	ld.global.f32 	%f108, [%rd26];
	mov.u32 	%r185, _ZZ15flash_attentionPfS_S_S_iifE6tile_v;
	add.s32 	%r186, %r185, %r182;
	st.shared.f32 	[%r186], %f108;
	ld.global.f32 	%f109, [%rd25+4];
	st.shared.f32 	[%r184+4], %f109;
	ld.global.f32 	%f110, [%rd26+4];
	st.shared.f32 	[%r186+4], %f110;
	add.s32 	%r369, %r369, 2;
$L__BB0_27:
	setp.eq.s32 	%p24, %r31, 0;
	@%p24 bra 	$L__BB0_29;
	add.s32 	%r187, %r41, %r369;
	mul.wide.s32 	%rd27, %r187, 4;
	add.s64 	%rd28, %rd3, %rd27;
	ld.global.f32 	%f111, [%rd28];
	add.s32 	%r188, %r369, %r23;
	shl.b32 	%r189, %r188, 2;
	mov.u32 	%r190, _ZZ15flash_attentionPfS_S_S_iifE6tile_k;
	add.s32 	%r191, %r190, %r189;
	st.shared.f32 	[%r191], %f111;
	add.s64 	%rd29, %rd2, %rd27;
	ld.global.f32 	%f112, [%rd29];
	mov.u32 	%r192, _ZZ15flash_attentionPfS_S_S_iifE6tile_v;
	add.s32 	%r193, %r192, %r189;
	st.shared.f32 	[%r193], %f112;
$L__BB0_29:
	bar.sync 	0;
	setp.ge.s32 	%p25, %r363, %r119;
	mov.f32 	%f321, 0f00800000;
	@%p25 bra 	$L__BB0_55;
	@%p13 bra 	$L__BB0_44;
	mov.f32 	%f321, 0f00800000;
	mov.b32 	%r371, 0;
$L__BB0_32:
	setp.lt.u32 	%p39, %r25, 7;
	mul.lo.s32 	%r56, %r371, %r118;
	mov.f32 	%f313, 0f00000000;
	mov.b32 	%r374, 0;
	@%p39 bra 	$L__BB0_35;
	mov.f32 	%f313, 0f00000000;
	mov.b32 	%r372, 0;
$L__BB0_34:
	.pragma "nounroll";
	add.s32 	%r216, %r372, %r23;
	shl.b32 	%r217, %r216, 2;
	mov.u32 	%r218, _ZZ15flash_attentionPfS_S_S_iifE2qi;
	add.s32 	%r219, %r218, %r217;
	ld.shared.f32 	%f123, [%r219];
	add.s32 	%r220, %r372, %r56;
	shl.b32 	%r221, %r220, 2;
	mov.u32 	%r222, _ZZ15flash_attentionPfS_S_S_iifE6tile_k;
	add.s32 	%r223, %r222, %r221;
	ld.shared.f32 	%f124, [%r223];
	fma.rn.f32 	%f125, %f123, %f124, %f313;
	ld.shared.f32 	%f126, [%r219+4];
	ld.shared.f32 	%f127, [%r223+4];
	fma.rn.f32 	%f128, %f126, %f127, %f125;
	ld.shared.f32 	%f129, [%r219+8];
	ld.shared.f32 	%f130, [%r223+8];
	fma.rn.f32 	%f131, %f129, %f130, %f128;
	ld.shared.f32 	%f132, [%r219+12];
	ld.shared.f32 	%f133, [%r223+12];
	fma.rn.f32 	%f134, %f132, %f133, %f131;
	ld.shared.f32 	%f135, [%r219+16];
	ld.shared.f32 	%f136, [%r223+16];
	fma.rn.f32 	%f137, %f135, %f136, %f134;
	ld.shared.f32 	%f138, [%r219+20];
	ld.shared.f32 	%f139, [%r223+20];
	fma.rn.f32 	%f140, %f138, %f139, %f137;
	ld.shared.f32 	%f141, [%r219+24];
	ld.shared.f32 	%f142, [%r223+24];
	fma.rn.f32 	%f143, %f141, %f142, %f140;
	ld.shared.f32 	%f144, [%r219+28];
	ld.shared.f32 	%f145, [%r223+28];
	fma.rn.f32 	%f313, %f144, %f145, %f143;
	add.s32 	%r372, %r372, 8;
	setp.ne.s32 	%p40, %r372, %r30;
	mov.u32 	%r374, %r30;
	@%p40 bra 	$L__BB0_34;
$L__BB0_35:
	setp.eq.s32 	%p41, %r26, 0;
	@%p41 bra 	$L__BB0_43;
	setp.lt.u32 	%p42, %r27, 3;
	@%p42 bra 	$L__BB0_38;
	add.s32 	%r224, %r374, %r23;
	shl.b32 	%r225, %r224, 2;
	mov.u32 	%r226, _ZZ15flash_attentionPfS_S_S_iifE2qi;
	add.s32 	%r227, %r226, %r225;
	ld.shared.f32 	%f147, [%r227];
	add.s32 	%r228, %r374, %r56;
	shl.b32 	%r229, %r228, 2;
	mov.u32 	%r230, _ZZ15flash_attentionPfS_S_S_iifE6tile_k;
	add.s32 	%r231, %r230, %r229;
	ld.shared.f32 	%f148, [%r231];
	fma.rn.f32 	%f149, %f147, %f148, %f313;
	ld.shared.f32 	%f150, [%r227+4];
	ld.shared.f32 	%f151, [%r231+4];
	fma.rn.f32 	%f152, %f150, %f151, %f149;
	ld.shared.f32 	%f153, [%r227+8];
	ld.shared.f32 	%f154, [%r231+8];
	fma.rn.f32 	%f155, %f153, %f154, %f152;
	ld.shared.f32 	%f156, [%r227+12];
	ld.shared.f32 	%f157, [%r231+12];
	fma.rn.f32 	%f313, %f156, %f157, %f155;
	add.s32 	%r374, %r374, 4;
$L__BB0_38:
	setp.eq.s32 	%p43, %r28, 0;
	@%p43 bra 	$L__BB0_43;
	setp.eq.s32 	%p44, %r29, 0;
	@%p44 bra 	$L__BB0_41;
	add.s32 	%r232, %r374, %r23;
	shl.b32 	%r233, %r232, 2;
	mov.u32 	%r234, _ZZ15flash_attentionPfS_S_S_iifE2qi;
	add.s32 	%r235, %r234, %r233;
	ld.shared.f32 	%f159, [%r235];
	add.s32 	%r236, %r374, %r56;
	shl.b32 	%r237, %r236, 2;
	mov.u32 	%r238, _ZZ15flash_attentionPfS_S_S_iifE6tile_k;
	add.s32 	%r239, %r238, %r237;
	ld.shared.f32 	%f160, [%r239];
	fma.rn.f32 	%f161, %f159, %f160, %f313;
	ld.shared.f32 	%f162, [%r235+4];
	ld.shared.f32 	%f163, [%r239+4];
	fma.rn.f32 	%f313, %f162, %f163, %f161;
	add.s32 	%r374, %r374, 2;
$L__BB0_41:
	setp.eq.s32 	%p45, %r31, 0;
	@%p45 bra 	$L__BB0_43;
	add.s32 	%r240, %r374, %r23;
	shl.b32 	%r241, %r240, 2;
	mov.u32 	%r242, _ZZ15flash_attentionPfS_S_S_iifE2qi;
	add.s32 	%r243, %r242, %r241;
	ld.shared.f32 	%f164, [%r243];
	add.s32 	%r244, %r374, %r56;
	shl.b32 	%r245, %r244, 2;
	mov.u32 	%r246, _ZZ15flash_attentionPfS_S_S_iifE6tile_k;
	add.s32 	%r247, %r246, %r245;
	ld.shared.f32 	%f165, [%r247];
	fma.rn.f32 	%f313, %f164, %f165, %f313;
$L__BB0_43:
	mul.f32 	%f166, %f53, %f313;
	add.s32 	%r248, %r24, %r371;
	shl.b32 	%r249, %r248, 2;
	mov.u32 	%r250, _ZZ15flash_attentionPfS_S_S_iifE3sij;
	add.s32 	%r251, %r250, %r249;
	st.shared.f32 	[%r251], %f166;
	setp.gt.f32 	%p46, %f321, %f166;
	selp.f32 	%f321, %f321, %f166, %p46;
	add.s32 	%r371, %r371, 1;
	setp.eq.s32 	%p47, %r371, %r37;
	@%p47 bra 	$L__BB0_55;
	bra.uni 	$L__BB0_32;
$L__BB0_44:
	setp.lt.s32 	%p27, %r362, 8;
	mov.f32 	%f321, 0f00800000;
	mov.b32 	%r378, 0;
	@%p27 bra 	$L__BB0_47;
	and.b32  	%r378, %r37, 24;
	mov.f32 	%f321, 0f00800000;
	mov.b32 	%r376, 0;
$L__BB0_46:
	.pragma "nounroll";
	add.s32 	%r196, %r24, %r376;
	shl.b32 	%r197, %r196, 2;
	mov.u32 	%r198, _ZZ15flash_attentionPfS_S_S_iifE3sij;
	add.s32 	%r199, %r198, %r197;
	st.shared.f32 	[%r199], %f1;
	setp.gt.f32 	%p28, %f321, %f1;
	st.shared.f32 	[%r199+4], %f1;
	st.shared.f32 	[%r199+8], %f1;
	st.shared.f32 	[%r199+12], %f1;
	st.shared.f32 	[%r199+16], %f1;
	st.shared.f32 	[%r199+20], %f1;
	st.shared.f32 	[%r199+24], %f1;
	st.shared.f32 	[%r199+28], %f1;
	selp.f32 	%f321, %f321, %f1, %p28;
	add.s32 	%r376, %r376, 8;
	setp.ne.s32 	%p29, %r376, %r378;
	@%p29 bra 	$L__BB0_46;
$L__BB0_47:
	setp.eq.s32 	%p30, %r39, 0;
	@%p30 bra 	$L__BB0_55;
	setp.lt.u32 	%p31, %r39, 4;
	@%p31 bra 	$L__BB0_50;
	add.s32 	%r200, %r24, %r378;
	shl.b32 	%r201, %r200, 2;
	mov.u32 	%r202, _ZZ15flash_attentionPfS_S_S_iifE3sij;
	add.s32 	%r203, %r202, %r201;
	st.shared.f32 	[%r203], %f1;
	setp.gt.f32 	%p32, %f321, %f1;
	st.shared.f32 	[%r203+4], %f1;
	st.shared.f32 	[%r203+8], %f1;
	st.shared.f32 	[%r203+12], %f1;
	selp.f32 	%f321, %f321, %f1, %p32;
	add.s32 	%r378, %r378, 4;
$L__BB0_50:
	setp.eq.s32 	%p33, %r38, 0;
	@%p33 bra 	$L__BB0_55;
	setp.eq.s32 	%p34, %r38, 1;
	@%p34 bra 	$L__BB0_53;
	add.s32 	%r204, %r24, %r378;
	shl.b32 	%r205, %r204, 2;
	mov.u32 	%r206, _ZZ15flash_attentionPfS_S_S_iifE3sij;
	add.s32 	%r207, %r206, %r205;
	st.shared.f32 	[%r207], %f1;
	setp.gt.f32 	%p35, %f321, %f1;
	st.shared.f32 	[%r207+4], %f1;
	selp.f32 	%f321, %f321, %f1, %p35;
	add.s32 	%r378, %r378, 2;
$L__BB0_53:
	and.b32  	%r208, %r37, 1;
	setp.eq.b32 	%p36, %r208, 1;
	not.pred 	%p37, %p36;
	@%p37 bra 	$L__BB0_55;
	add.s32 	%r209, %r24, %r378;
	shl.b32 	%r210, %r209, 2;
	mov.u32 	%r211, _ZZ15flash_attentionPfS_S_S_iifE3sij;
	add.s32 	%r212, %r211, %r210;
	st.shared.f32 	[%r212], %f1;
	setp.gt.f32 	%p38, %f321, %f1;
	selp.f32 	%f321, %f321, %f1, %p38;
$L__BB0_55:
	ld.shared.f32 	%f167, [%r4];
	setp.gt.f32 	%p49, %f167, %f321;
	selp.f32 	%f28, %f167, %f321, %p49;
	ld.shared.f32 	%f168, [%r5];
	sub.f32 	%f169, %f167, %f28;
	mul.f32 	%f170, %f169, 0f3FB8AA3B;
	ex2.approx.f32 	%f171, %f170;
	mul.f32 	%f29, %f168, %f171;
	mov.f32 	%f325, %f29;
	@%p25 bra 	$L__BB0_63;
	setp.lt.s32 	%p50, %r362, 4;
	mov.b32 	%r381, 0;
	mov.f32 	%f325, %f29;
	@%p50 bra 	$L__BB0_59;
	and.b32  	%r381, %r37, 28;
	mov.b32 	%r380, 0;
	mov.f32 	%f325, %f29;
$L__BB0_58:
	add.s32 	%r254, %r380, %r24;
	shl.b32 	%r255, %r254, 2;
	mov.u32 	%r256, _ZZ15flash_attentionPfS_S_S_iifE3sij;
	add.s32 	%r257, %r256, %r255;
	ld.shared.f32 	%f173, [%r257];
	sub.f32 	%f174, %f173, %f28;
	mul.f32 	%f175, %f174, 0f3FB8AA3B;
	ex2.approx.f32 	%f176, %f175;
	mov.u32 	%r258, _ZZ15flash_attentionPfS_S_S_iifE3pij;
	add.s32 	%r259, %r258, %r255;
	st.shared.f32 	[%r259], %f176;
	add.f32 	%f177, %f325, %f176;
	ld.shared.f32 	%f178, [%r257+4];
	sub.f32 	%f179, %f178, %f28;
	mul.f32 	%f180, %f179, 0f3FB8AA3B;
	ex2.approx.f32 	%f181, %f180;
	st.shared.f32 	[%r259+4], %f181;
	add.f32 	%f182, %f177, %f181;
	ld.shared.f32 	%f183, [%r257+8];
	sub.f32 	%f184, %f183, %f28;
	mul.f32 	%f185, %f184, 0f3FB8AA3B;
	ex2.approx.f32 	%f186, %f185;
	st.shared.f32 	[%r259+8], %f186;
	add.f32 	%f187, %f182, %f186;
	ld.shared.f32 	%f188, [%r257+12];
	sub.f32 	%f189, %f188, %f28;
	mul.f32 	%f190, %f189, 0f3FB8AA3B;
	ex2.approx.f32 	%f191, %f190;
	st.shared.f32 	[%r259+12], %f191;
	add.f32 	%f325, %f187, %f191;
	add.s32 	%r380, %r380, 4;
	setp.ne.s32 	%p51, %r380, %r381;
	@%p51 bra 	$L__BB0_58;
$L__BB0_59:
	setp.eq.s32 	%p52, %r38, 0;
	@%p52 bra 	$L__BB0_63;
	add.s32 	%r260, %r381, %r24;
	shl.b32 	%r261, %r260, 2;
	mov.u32 	%r262, _ZZ15flash_attentionPfS_S_S_iifE3sij;
	add.s32 	%r77, %r262, %r261;
	ld.shared.f32 	%f192, [%r77];
	sub.f32 	%f193, %f192, %f28;
	mul.f32 	%f194, %f193, 0f3FB8AA3B;
	ex2.approx.f32 	%f195, %f194;
	mov.u32 	%r263, _ZZ15flash_attentionPfS_S_S_iifE3pij;
	add.s32 	%r78, %r263, %r261;
	st.shared.f32 	[%r78], %f195;
	add.f32 	%f325, %f325, %f195;
	setp.eq.s32 	%p53, %r38, 1;
	@%p53 bra 	$L__BB0_63;
	ld.shared.f32 	%f196, [%r77+4];
	sub.f32 	%f197, %f196, %f28;
	mul.f32 	%f198, %f197, 0f3FB8AA3B;
	ex2.approx.f32 	%f199, %f198;
	st.shared.f32 	[%r78+4], %f199;
	add.f32 	%f325, %f325, %f199;
	setp.eq.s32 	%p54, %r38, 2;
	@%p54 bra 	$L__BB0_63;
	ld.shared.f32 	%f200, [%r77+8];
	sub.f32 	%f201, %f200, %f28;
	mul.f32 	%f202, %f201, 0f3FB8AA3B;
	ex2.approx.f32 	%f203, %f202;
	st.shared.f32 	[%r78+8], %f203;
	add.f32 	%f325, %f325, %f203;
$L__BB0_63:
	div.rn.f32 	%f38, %f29, %f325;
	rcp.rn.f32 	%f39, %f325;
	@%p13 bra 	$L__BB0_89;
	@%p25 bra 	$L__BB0_78;
	and.b32  	%r79, %r37, 24;
	and.b32  	%r80, %r37, 1;
	add.s32 	%r81, %r39, -1;
	mov.b32 	%r382, 0;
$L__BB0_66:
	setp.lt.s32 	%p64, %r362, 8;
	mov.f32 	%f333, 0f00000000;
	mov.b32 	%r385, 0;
	@%p64 bra 	$L__BB0_69;
	mov.f32 	%f333, 0f00000000;
	mov.b32 	%r383, 0;
$L__BB0_68:
	.pragma "nounroll";
	add.s32 	%r285, %r24, %r383;
	shl.b32 	%r286, %r285, 2;
	mov.u32 	%r287, _ZZ15flash_attentionPfS_S_S_iifE3pij;
	add.s32 	%r288, %r287, %r286;
	ld.shared.f32 	%f244, [%r288];
	mad.lo.s32 	%r289, %r383, %r118, %r382;
	shl.b32 	%r290, %r289, 2;
	mov.u32 	%r291, _ZZ15flash_attentionPfS_S_S_iifE6tile_v;
	add.s32 	%r292, %r291, %r290;
	ld.shared.f32 	%f245, [%r292];
	fma.rn.f32 	%f246, %f244, %f245, %f333;
	ld.shared.f32 	%f247, [%r288+4];
	shl.b32 	%r293, %r118, 2;
	add.s32 	%r294, %r292, %r293;
	ld.shared.f32 	%f248, [%r294];
	fma.rn.f32 	%f249, %f247, %f248, %f246;
	ld.shared.f32 	%f250, [%r288+8];
	add.s32 	%r295, %r294, %r293;
	ld.shared.f32 	%f251, [%r295];
	fma.rn.f32 	%f252, %f250, %f251, %f249;
	ld.shared.f32 	%f253, [%r288+12];
	add.s32 	%r296, %r295, %r293;
	ld.shared.f32 	%f254, [%r296];
	fma.rn.f32 	%f255, %f253, %f254, %f252;
	ld.shared.f32 	%f256, [%r288+16];
	add.s32 	%r297, %r296, %r293;
	ld.shared.f32 	%f257, [%r297];
	fma.rn.f32 	%f258, %f256, %f257, %f255;
	ld.shared.f32 	%f259, [%r288+20];
	add.s32 	%r298, %r297, %r293;
	ld.shared.f32 	%f260, [%r298];
	fma.rn.f32 	%f261, %f259, %f260, %f258;
	ld.shared.f32 	%f262, [%r288+24];
	add.s32 	%r299, %r298, %r293;
	ld.shared.f32 	%f263, [%r299];
	fma.rn.f32 	%f264, %f262, %f263, %f261;
	ld.shared.f32 	%f265, [%r288+28];
	add.s32 	%r300, %r299, %r293;
	ld.shared.f32 	%f266, [%r300];
	fma.rn.f32 	%f333, %f265, %f266, %f264;
	add.s32 	%r383, %r383, 8;
	setp.ne.s32 	%p65, %r383, %r79;
	mov.u32 	%r385, %r79;
	@%p65 bra 	$L__BB0_68;
$L__BB0_69:
	setp.eq.s32 	%p66, %r39, 0;
	@%p66 bra 	$L__BB0_77;
	setp.lt.u32 	%p67, %r81, 3;
	@%p67 bra 	$L__BB0_72;
	add.s32 	%r301, %r24, %r385;
	shl.b32 	%r302, %r301, 2;
	mov.u32 	%r303, _ZZ15flash_attentionPfS_S_S_iifE3pij;
	add.s32 	%r304, %r303, %r302;
	ld.shared.f32 	%f268, [%r304];
	mad.lo.s32 	%r305, %r385, %r118, %r382;
	shl.b32 	%r306, %r305, 2;
	mov.u32 	%r307, _ZZ15flash_attentionPfS_S_S_iifE6tile_v;
	add.s32 	%r308, %r307, %r306;
	ld.shared.f32 	%f269, [%r308];
	fma.rn.f32 	%f270, %f268, %f269, %f333;
	ld.shared.f32 	%f271, [%r304+4];
	shl.b32 	%r309, %r118, 2;
	add.s32 	%r310, %r308, %r309;
	ld.shared.f32 	%f272, [%r310];
	fma.rn.f32 	%f273, %f271, %f272, %f270;
	ld.shared.f32 	%f274, [%r304+8];
	add.s32 	%r311, %r310, %r309;
	ld.shared.f32 	%f275, [%r311];
	fma.rn.f32 	%f276, %f274, %f275, %f273;
	ld.shared.f32 	%f277, [%r304+12];
	add.s32 	%r312, %r311, %r309;
	ld.shared.f32 	%f278, [%r312];
	fma.rn.f32 	%f333, %f277, %f278, %f276;
	add.s32 	%r385, %r385, 4;
$L__BB0_72:
	setp.eq.s32 	%p68, %r38, 0;
	@%p68 bra 	$L__BB0_77;
	setp.eq.s32 	%p69, %r38, 1;
	@%p69 bra 	$L__BB0_75;
	add.s32 	%r313, %r24, %r385;
	shl.b32 	%r314, %r313, 2;
	mov.u32 	%r315, _ZZ15flash_attentionPfS_S_S_iifE3pij;
	add.s32 	%r316, %r315, %r314;
	ld.shared.f32 	%f280, [%r316];
	mad.lo.s32 	%r317, %r385, %r118, %r382;
	shl.b32 	%r318, %r317, 2;
	mov.u32 	%r319, _ZZ15flash_attentionPfS_S_S_iifE6tile_v;
	add.s32 	%r320, %r319, %r318;
	ld.shared.f32 	%f281, [%r320];
	fma.rn.f32 	%f282, %f280, %f281, %f333;
	ld.shared.f32 	%f283, [%r316+4];
	shl.b32 	%r321, %r118, 2;
	add.s32 	%r322, %r320, %r321;
	ld.shared.f32 	%f284, [%r322];
	fma.rn.f32 	%f333, %f283, %f284, %f282;
	add.s32 	%r385, %r385, 2;
$L__BB0_75:
	setp.eq.s32 	%p70, %r80, 0;
	@%p70 bra 	$L__BB0_77;
	add.s32 	%r323, %r24, %r385;
	shl.b32 	%r324, %r323, 2;
	mov.u32 	%r325, _ZZ15flash_attentionPfS_S_S_iifE3pij;
	add.s32 	%r326, %r325, %r324;
	ld.shared.f32 	%f285, [%r326];
	mad.lo.s32 	%r327, %r385, %r118, %r382;
	shl.b32 	%r328, %r327, 2;
	mov.u32 	%r329, _ZZ15flash_attentionPfS_S_S_iifE6tile_v;
	add.s32 	%r330, %r329, %r328;
	ld.shared.f32 	%f286, [%r330];
	fma.rn.f32 	%f333, %f285, %f286, %f333;
$L__BB0_77:
	add.s32 	%r331, %r382, %r23;
	shl.b32 	%r332, %r331, 2;
	mov.u32 	%r333, _ZZ15flash_attentionPfS_S_S_iifE2oi;
	add.s32 	%r334, %r333, %r332;
	ld.shared.f32 	%f287, [%r334];
	mul.f32 	%f288, %f38, %f287;
	fma.rn.f32 	%f289, %f39, %f333, %f288;
	st.shared.f32 	[%r334], %f289;
	add.s32 	%r382, %r382, 1;
	setp.eq.s32 	%p71, %r382, %r118;
	@%p71 bra 	$L__BB0_89;
	bra.uni 	$L__BB0_66;
$L__BB0_78:
	setp.lt.u32 	%p57, %r25, 7;
	mov.b32 	%r389, 0;
	@%p57 bra 	$L__BB0_81;
	mul.f32 	%f52, %f39, 0f00000000;
	mov.b32 	%r387, 0;
$L__BB0_80:
	.pragma "nounroll";
	add.s32 	%r266, %r387, %r23;
	shl.b32 	%r267, %r266, 2;
	mov.u32 	%r268, _ZZ15flash_attentionPfS_S_S_iifE2oi;
	add.s32 	%r269, %r268, %r267;
	ld.shared.f32 	%f204, [%r269];
	fma.rn.f32 	%f205, %f38, %f204, %f52;
	st.shared.f32 	[%r269], %f205;
	ld.shared.f32 	%f206, [%r269+4];
	fma.rn.f32 	%f207, %f38, %f206, %f52;
	st.shared.f32 	[%r269+4], %f207;
	ld.shared.f32 	%f208, [%r269+8];
	fma.rn.f32 	%f209, %f38, %f208, %f52;
	st.shared.f32 	[%r269+8], %f209;
	ld.shared.f32 	%f210, [%r269+12];
	fma.rn.f32 	%f211, %f38, %f210, %f52;
	st.shared.f32 	[%r269+12], %f211;
	ld.shared.f32 	%f212, [%r269+16];
	fma.rn.f32 	%f213, %f38, %f212, %f52;
	st.shared.f32 	[%r269+16], %f213;
	ld.shared.f32 	%f214, [%r269+20];
	fma.rn.f32 	%f215, %f38, %f214, %f52;
	st.shared.f32 	[%r269+20], %f215;
	ld.shared.f32 	%f216, [%r269+24];
	fma.rn.f32 	%f217, %f38, %f216, %f52;
	st.shared.f32 	[%r269+24], %f217;
	ld.shared.f32 	%f218, [%r269+28];
	fma.rn.f32 	%f219, %f38, %f218, %f52;
	st.shared.f32 	[%r269+28], %f219;
	add.s32 	%r387, %r387, 8;
	setp.ne.s32 	%p58, %r387, %r30;
	mov.u32 	%r389, %r30;
	@%p58 bra 	$L__BB0_80;
$L__BB0_81:
	setp.eq.s32 	%p59, %r26, 0;
	@%p59 bra 	$L__BB0_89;
	setp.lt.u32 	%p60, %r27, 3;
	@%p60 bra 	$L__BB0_84;
	add.s32 	%r270, %r389, %r23;
	shl.b32 	%r271, %r270, 2;
	mov.u32 	%r272, _ZZ15flash_attentionPfS_S_S_iifE2oi;
	add.s32 	%r273, %r272, %r271;
	ld.shared.f32 	%f220, [%r273];
	mul.f32 	%f221, %f38, %f220;
	fma.rn.f32 	%f222, %f39, 0f00000000, %f221;
	st.shared.f32 	[%r273], %f222;
	ld.shared.f32 	%f223, [%r273+4];
	mul.f32 	%f224, %f38, %f223;
	fma.rn.f32 	%f225, %f39, 0f00000000, %f224;
	st.shared.f32 	[%r273+4], %f225;
	ld.shared.f32 	%f226, [%r273+8];
	mul.f32 	%f227, %f38, %f226;
	fma.rn.f32 	%f228, %f39, 0f00000000, %f227;
	st.shared.f32 	[%r273+8], %f228;
	ld.shared.f32 	%f229, [%r273+12];
	mul.f32 	%f230, %f38, %f229;
	fma.rn.f32 	%f231, %f39, 0f00000000, %f230;
	st.shared.f32 	[%r273+12], %f231;
	add.s32 	%r389, %r389, 4;
$L__BB0_84:
	setp.eq.s32 	%p61, %r28, 0;
	@%p61 bra 	$L__BB0_89;
	setp.eq.s32 	%p62, %r29, 0;
	@%p62 bra 	$L__BB0_87;
	add.s32 	%r274, %r389, %r23;
	shl.b32 	%r275, %r274, 2;
	mov.u32 	%r276, _ZZ15flash_attentionPfS_S_S_iifE2oi;
	add.s32 	%r277, %r276, %r275;
	ld.shared.f32 	%f232, [%r277];
	mul.f32 	%f233, %f38, %f232;
	fma.rn.f32 	%f234, %f39, 0f00000000, %f233;
	st.shared.f32 	[%r277], %f234;
	ld.shared.f32 	%f235, [%r277+4];
	mul.f32 	%f236, %f38, %f235;
	fma.rn.f32 	%f237, %f39, 0f00000000, %f236;
	st.shared.f32 	[%r277+4], %f237;
	add.s32 	%r389, %r389, 2;
$L__BB0_87:
	setp.eq.s32 	%p63, %r31, 0;
	@%p63 bra 	$L__BB0_89;
	add.s32 	%r278, %r389, %r23;
	shl.b32 	%r279, %r278, 2;
	mov.u32 	%r280, _ZZ15flash_attentionPfS_S_S_iifE2oi;
	add.s32 	%r281, %r280, %r279;
	ld.shared.f32 	%f238, [%r281];
	mul.f32 	%f239, %f38, %f238;
	fma.rn.f32 	%f240, %f39, 0f00000000, %f239;
	st.shared.f32 	[%r281], %f240;
$L__BB0_89:
	st.shared.f32 	[%r4], %f28;
	st.shared.f32 	[%r5], %f325;
	bar.sync 	0;
	add.s32 	%r363, %r363, 16;
	setp.lt.s32 	%p72, %r363, %r119;
	add.s32 	%r362, %r362, -16;
	@%p72 bra 	$L__BB0_17;
$L__BB0_90:
	setp.gt.u32 	%p73, %r1, 31;
	setp.lt.s32 	%p74, %r118, 1;
	or.pred  	%p75, %p73, %p74;
	@%p75 bra 	$L__BB0_102;
	mul.lo.s32 	%r100, %r118, %r1;
	mad.lo.s32 	%r101, %r118, %r2, %r3;
	add.s32 	%r336, %r118, -1;
	and.b32  	%r102, %r118, 7;
	setp.lt.u32 	%p76, %r336, 7;
	mov.b32 	%r395, 0;
	@%p76 bra 	$L__BB0_94;
	and.b32  	%r395, %r118, 2147483640;
	neg.s32 	%r393, %r395;
	shl.b32 	%r337, %r100, 2;
	mov.u32 	%r338, _ZZ15flash_attentionPfS_S_S_iifE2oi;
	add.s32 	%r339, %r337, %r338;
	add.s32 	%r392, %r339, 16;
	add.s64 	%rd5, %rd4, 16;
	mov.u32 	%r391, %r101;
$L__BB0_93:
	.pragma "nounroll";
	mul.wide.s32 	%rd30, %r391, 4;
	add.s64 	%rd31, %rd5, %rd30;
	ld.shared.f32 	%f290, [%r392+-16];
	st.global.f32 	[%rd31+-16], %f290;
	ld.shared.f32 	%f291, [%r392+-12];
	st.global.f32 	[%rd31+-12], %f291;
	ld.shared.f32 	%f292, [%r392+-8];
	st.global.f32 	[%rd31+-8], %f292;
	ld.shared.f32 	%f293, [%r392+-4];
	st.global.f32 	[%rd31+-4], %f293;
	ld.shared.f32 	%f294, [%r392];
	st.global.f32 	[%rd31], %f294;
	ld.shared.f32 	%f295, [%r392+4];
	st.global.f32 	[%rd31+4], %f295;
	ld.shared.f32 	%f296, [%r392+8];
	st.global.f32 	[%rd31+8], %f296;
	ld.shared.f32 	%f297, [%r392+12];
	st.global.f32 	[%rd31+12], %f297;
	add.s32 	%r393, %r393, 8;
	add.s32 	%r392, %r392, 32;
	add.s32 	%r391, %r391, 8;
	setp.ne.s32 	%p77, %r393, 0;
	@%p77 bra 	$L__BB0_93;
$L__BB0_94:
	setp.eq.s32 	%p78, %r102, 0;
	@%p78 bra 	$L__BB0_102;
	and.b32  	%r113, %r118, 3;
	setp.lt.u32 	%p79, %r102, 4;
	@%p79 bra 	$L__BB0_97;
	add.s32 	%r340, %r395, %r100;
	shl.b32 	%r341, %r340, 2;
	mov.u32 	%r342, _ZZ15flash_attentionPfS_S_S_iifE2oi;
	add.s32 	%r343, %r342, %r341;
	ld.shared.f32 	%f298, [%r343];
	add.s32 	%r344, %r101, %r395;
	mul.wide.s32 	%rd32, %r344, 4;
	add.s64 	%rd33, %rd4, %rd32;
	st.global.f32 	[%rd33], %f298;
	ld.shared.f32 	%f299, [%r343+4];
	st.global.f32 	[%rd33+4], %f299;
	ld.shared.f32 	%f300, [%r343+8];
	st.global.f32 	[%rd33+8], %f300;
	ld.shared.f32 	%f301, [%r343+12];
	st.global.f32 	[%rd33+12], %f301;
	add.s32 	%r395, %r395, 4;
$L__BB0_97:
	setp.eq.s32 	%p80, %r113, 0;
	@%p80 bra 	$L__BB0_102;
	setp.eq.s32 	%p81, %r113, 1;
	@%p81 bra 	$L__BB0_100;
	add.s32 	%r345, %r395, %r100;
	shl.b32 	%r346, %r345, 2;
	mov.u32 	%r347, _ZZ15flash_attentionPfS_S_S_iifE2oi;
	add.s32 	%r348, %r347, %r346;
	ld.shared.f32 	%f302, [%r348];
	add.s32 	%r349, %r101, %r395;
	mul.wide.s32 	%rd34, %r349, 4;
	add.s64 	%rd35, %rd4, %rd34;
	st.global.f32 	[%rd35], %f302;
	ld.shared.f32 	%f303, [%r348+4];
	st.global.f32 	[%rd35+4], %f303;
	add.s32 	%r395, %r395, 2;
$L__BB0_100:
	and.b32  	%r350, %r118, 1;
	setp.eq.b32 	%p82, %r350, 1;
	not.pred 	%p83, %p82;
	@%p83 bra 	$L__BB0_102;
	add.s32 	%r351, %r395, %r100;
	shl.b32 	%r352, %r351, 2;
	mov.u32 	%r353, _ZZ15flash_attentionPfS_S_S_iifE2oi;
	add.s32 	%r354, %r353, %r352;
	ld.shared.f32 	%f304, [%r354];
	add.s32 	%r355, %r101, %r395;
	mul.wide.s32 	%rd36, %r355, 4;
	add.s64 	%rd37, %rd4, %rd36;
	st.global.f32 	[%rd37], %f304;
$L__BB0_102:
	ret;

}


// ===== COMPILED SASS (sm_100) =====

	.target	sm_100

	.elftype	@"ET_EXEC"


//--------------------- .note.nv.tkinfo           --------------------------
	.section	.note.nv.tkinfo,"",@"SHT_NOTE"
	.sectionflags	@"SHF_NOTE_NV_TKINFO"
	.tkinfo
        /*0018*/ 	.word	0x00000002
        /*0030*/ 	.string	""
        /*0030*/ 	.string	"ptxas"
        /*0030*/ 	.string	"Cuda compilation tools, release 13.0, V13.0.88"
        /*0030*/ 	.string	"Build cuda_13.0.r13.0/compiler.36424714_0"
        /*0030*/ 	.string	"-arch sm_100 -m 64 "



//--------------------- .note.nv.cuinfo           --------------------------
	.section	.note.nv.cuinfo,"",@"SHT_NOTE"
	.sectionflags	@"SHF_NOTE_NV_CUINFO"
        /*0018*/ 	.short	0x0002
        /*001a*/ 	.short	0x0064
        /*001c*/ 	.short	0x0082
	.zero		2


//--------------------- .nv.info                  --------------------------
	.section	.nv.info,"",@"SHT_CUDA_INFO"
	.align	4


	//----- nvinfo : EIATTR_REGCOUNT
	.align		4
        /*0000*/ 	.byte	0x04, 0x2f
        /*0002*/ 	.short	(.L_1 - .L_0)
	.align		4
.L_0:
        /*0004*/ 	.word	index@(_Z15flash_attentionPfS_S_S_iif)
        /*0008*/ 	.word	0x00000020


	//----- nvinfo : EIATTR_FRAME_SIZE
	.align		4
.L_1:
        /*000c*/ 	.byte	0x04, 0x11
        /*000e*/ 	.short	(.L_3 - .L_2)
	.align		4
.L_2:
        /*0010*/ 	.word	index@($__internal_1_$__cuda_sm3x_div_rn_noftz_f32_slowpath)
        /*0014*/ 	.word	0x00000000


	//----- nvinfo : EIATTR_FRAME_SIZE
	.align		4
.L_3:
        /*0018*/ 	.byte	0x04, 0x11
        /*001a*/ 	.short	(.L_5 - .L_4)
	.align		4
.L_4:
        /*001c*/ 	.word	index@($__internal_0_$__cuda_sm20_rcp_rn_f32_slowpath)
        /*0020*/ 	.word	0x00000000


	//----- nvinfo : EIATTR_FRAME_SIZE
	.align		4
.L_5:
        /*0024*/ 	.byte	0x04, 0x11
        /*0026*/ 	.short	(.L_7 - .L_6)
	.align		4
.L_6:
        /*0028*/ 	.word	index@(_Z15flash_attentionPfS_S_S_iif)
        /*002c*/ 	.word	0x00000000


	//----- nvinfo : EIATTR_MIN_STACK_SIZE
	.align		4
.L_7:
        /*0030*/ 	.byte	0x04, 0x12
        /*0032*/ 	.short	(.L_9 - .L_8)
	.align		4
.L_8:
        /*0034*/ 	.word	index@(_Z15flash_attentionPfS_S_S_iif)
        /*0038*/ 	.word	0x00000000
.L_9:


//--------------------- .nv.compat                --------------------------
	.section	.nv.compat,"",@"SHT_CUDA_COMPAT_INFO"
	.align	4
        /*0000*/ 	.byte	0x02, 0x09, 0x00, 0x00, 0x02, 0x02, 0x01, 0x00, 0x02, 0x05, 0x05, 0x00, 0x03, 0x07, 0x01, 0x01
        /*0010*/ 	.byte	0x02, 0x03, 0x00, 0x00, 0x02, 0x06, 0x01, 0x00, 0x04, 0x0b, 0x08, 0x00, 0x01, 0x00, 0x00, 0x00
        /*0020*/ 	.byte	0x00, 0x00, 0x00, 0x00


//--------------------- .nv.info._Z15flash_attentionPfS_S_S_iif --------------------------
	.section	.nv.info._Z15flash_attentionPfS_S_S_iif,"",@"SHT_CUDA_INFO"
	.sectionflags	@""
	.align	4


	//----- nvinfo : EIATTR_CUDA_API_VERSION
	.align		4
        /*0000*/ 	.byte	0x04, 0x37
        /*0002*/ 	.short	(.L_11 - .L_10)
.L_10:
        /*0004*/ 	.word	0x00000082


	//----- nvinfo : EIATTR_KPARAM_INFO
	.align		4
.L_11:
        /*0008*/ 	.byte	0x04, 0x17
        /*000a*/ 	.short	(.L_13 - .L_12)
.L_12:
        /*000c*/ 	.word	0x00000000
        /*0010*/ 	.short	0x0006
        /*0012*/ 	.short	0x0028
        /*0014*/ 	.byte	0x00, 0xf0, 0x11, 0x00


	//----- nvinfo : EIATTR_KPARAM_INFO
	.align		4
.L_13:
        /*0018*/ 	.byte	0x04, 0x17
        /*001a*/ 	.short	(.L_15 - .L_14)
.L_14:
        /*001c*/ 	.word	0x00000000
        /*0020*/ 	.short	0x0005
        /*0022*/ 	.short	0x0024
        /*0024*/ 	.byte	0x00, 0xf0, 0x11, 0x00


	//----- nvinfo : EIATTR_KPARAM_INFO
	.align		4
.L_15:
        /*0028*/ 	.byte	0x04, 0x17
        /*002a*/ 	.short	(.L_17 - .L_16)
.L_16:
        /*002c*/ 	.word	0x00000000
        /*0030*/ 	.short	0x0004
        /*0032*/ 	.short	0x0020
        /*0034*/ 	.byte	0x00, 0xf0, 0x11, 0x00


	//----- nvinfo : EIATTR_KPARAM_INFO
	.align		4
.L_17:
        /*0038*/ 	.byte	0x04, 0x17
        /*003a*/ 	.short	(.L_19 - .L_18)
.L_18:
        /*003c*/ 	.word	0x00000000
        /*0040*/ 	.short	0x0003
        /*0042*/ 	.short	0x0018
        /*0044*/ 	.byte	0x00, 0xf5, 0x21, 0x00


	//----- nvinfo : EIATTR_KPARAM_INFO
	.align		4
.L_19:
        /*0048*/ 	.byte	0x04, 0x17
        /*004a*/ 	.short	(.L_21 - .L_20)
.L_20:
        /*004c*/ 	.word	0x00000000
        /*0050*/ 	.short	0x0002
        /*0052*/ 	.short	0x0010
        /*0054*/ 	.byte	0x00, 0xf5, 0x21, 0x00


	//----- nvinfo : EIATTR_KPARAM_INFO
	.align		4
.L_21:
        /*0058*/ 	.byte	0x04, 0x17
        /*005a*/ 	.short	(.L_23 - .L_22)
.L_22:
        /*005c*/ 	.word	0x00000000
        /*0060*/ 	.short	0x0001
        /*0062*/ 	.short	0x0008
        /*0064*/ 	.byte	0x00, 0xf5, 0x21, 0x00


	//----- nvinfo : EIATTR_KPARAM_INFO
	.align		4
.L_23:
        /*0068*/ 	.byte	0x04, 0x17
        /*006a*/ 	.short	(.L_25 - .L_24)
.L_24:
        /*006c*/ 	.word	0x00000000
        /*0070*/ 	.short	0x0000
        /*0072*/ 	.short	0x0000
        /*0074*/ 	.byte	0x00, 0xf5, 0x21, 0x00


	//----- nvinfo : EIATTR_SPARSE_MMA_MASK
	.align		4
.L_25:
        /*0078*/ 	.byte	0x03, 0x50
        /*007a*/ 	.short	0x0000


	//----- nvinfo : EIATTR_MAXREG_COUNT
	.align		4
        /*007c*/ 	.byte	0x03, 0x1b
        /*007e*/ 	.short	0x00ff


	//----- nvinfo : EIATTR_NUM_BARRIERS
	.align		4
        /*0080*/ 	.byte	0x02, 0x4c
        /*0082*/ 	.byte	0x01
	.zero		1


	//----- nvinfo : EIATTR_MERCURY_ISA_VERSION
	.align		4
        /*0084*/ 	.byte	0x03, 0x5f
        /*0086*/ 	.short	0x0101


	//----- nvinfo : EIATTR_VRC_CTA_INIT_COUNT
	.align		4
        /*0088*/ 	.byte	0x02, 0x4a
	.zero		1
	.zero		1


	//----- nvinfo : EIATTR_EXIT_INSTR_OFFSETS
	.align		4
        /*008c*/ 	.byte	0x04, 0x1c
        /*008e*/ 	.short	(.L_27 - .L_26)


	//   ....[0]....
.L_26:
        /*0090*/ 	.word	0x00000070


	//   ....[1]....
        /*0094*/ 	.word	0x00003b40


	//   ....[2]....
        /*0098*/ 	.word	0x00003e10


	//   ....[3]....
        /*009c*/ 	.word	0x00003f80


	//   ....[4]....
        /*00a0*/ 	.word	0x000040b0


	//   ....[5]....
        /*00a4*/ 	.word	0x00004170


	//----- nvinfo : EIATTR_CRS_STACK_SIZE
	.align		4
.L_27:
        /*00a8*/ 	.byte	0x04, 0x1e
        /*00aa*/ 	.short	(.L_29 - .L_28)
.L_28:
        /*00ac*/ 	.word	0x00000000


	//----- nvinfo : EIATTR_CBANK_PARAM_SIZE
	.align		4
.L_29:
        /*00b0*/ 	.byte	0x03, 0x19
        /*00b2*/ 	.short	0x002c


	//----- nvinfo : EIATTR_PARAM_CBANK
	.align		4
        /*00b4*/ 	.byte	0x04, 0x0a
        /*00b6*/ 	.short	(.L_31 - .L_30)
	.align		4
.L_30:
        /*00b8*/ 	.word	index@(.nv.constant0._Z15flash_attentionPfS_S_S_iif)
        /*00bc*/ 	.short	0x0380
        /*00be*/ 	.short	0x002c


	//----- nvinfo : EIATTR_SW_WAR
	.align		4
.L_31:
        /*00c0*/ 	.byte	0x04, 0x36
        /*00c2*/ 	.short	(.L_33 - .L_32)
.L_32:
        /*00c4*/ 	.word	0x00000008
.L_33:


//--------------------- .nv.callgraph             --------------------------
	.section	.nv.callgraph,"",@"SHT_CUDA_CALLGRAPH"
	.align	4
	.sectionentsize	8
	.align		4
        /*0000*/ 	.word	0x00000000
	.align		4
        /*0004*/ 	.word	0xffffffff
	.align		4
        /*0008*/ 	.word	0x00000000
	.align		4
        /*000c*/ 	.word	0xfffffffe
	.align		4
        /*0010*/ 	.word	0x00000000
	.align		4
        /*0014*/ 	.word	0xfffffffd
	.align		4
        /*0018*/ 	.word	0x00000000
	.align		4
        /*001c*/ 	.word	0xfffffffc


//--------------------- .text._Z15flash_attentionPfS_S_S_iif --------------------------
	.section	.text._Z15flash_attentionPfS_S_S_iif,"ax",@progbits
	.align	128
        .global         _Z15flash_attentionPfS_S_S_iif
        .type           _Z15flash_attentionPfS_S_S_iif,@function
        .size           _Z15flash_attentionPfS_S_S_iif,(.L_x_68 - _Z15flash_attentionPfS_S_S_iif)
        .other          _Z15flash_attentionPfS_S_S_iif,@"STO_CUDA_ENTRY STV_DEFAULT"
_Z15flash_attentionPfS_S_S_iif:
.text._Z15flash_attentionPfS_S_S_iif:
[----:B------:R-:W-:Y:S01]  /*0000*/  LDC R1, c[0x0][0x37c] ;  /* 0x0000df00ff017b82 */ /* 0x000fe20000000800 */
[----:B------:R-:W0:Y:S07]  /*0010*/  S2R R18, SR_TID.X ;  /* 0x0000000000127919 */ /* 0x000e2e0000002100 */
[----:B------:R-:W0:Y:S01]  /*0020*/  S2UR UR4, SR_CTAID.X ;  /* 0x00000000000479c3 */ /* 0x000e220000002500 */
[----:B------:R-:W1:Y:S07]  /*0030*/  LDCU.64 UR14, c[0x0][0x3a0] ;  /* 0x00007400ff0e77ac */ /* 0x000e6e0008000a00 */
[----:B------:R-:W0:Y:S02]  /*0040*/  LDC R3, c[0x0][0x360] ;  /* 0x0000d800ff037b82 */ /* 0x000e240000000800 */
[----:B0-----:R-:W-:-:S05]  /*0050*/  IMAD R16, R3, UR4, R18 ;  /* 0x0000000403107c24 */ /* 0x001fca000f8e0212 */
[----:B-1----:R-:W-:-:S13]  /*0060*/  ISETP.GE.AND P0, PT, R16, UR15, PT ;  /* 0x0000000f10007c0c */ /* 0x002fda000bf06270 */
[----:B------:R-:W-:Y:S05]  /*0070*/  @P0 EXIT ;  /* 0x000000000000094d */ /* 0x000fea0003800000 */
[----:B------:R-:W0:Y:S01]  /*0080*/  S2R R17, SR_CTAID.Z ;  /* 0x0000000000117919 */ /* 0x000e220000002700 */
[----:B------:R-:W1:Y:S01]  /*0090*/  S2UR UR10, SR_CgaCtaId ;  /* 0x00000000000a79c3 */ /* 0x000e620000008800 */
[----:B------:R-:W-:Y:S01]  /*00a0*/  UMOV UR7, 0x400 ;  /* 0x0000040000077882 */ /* 0x000fe20000000000 */
[----:B------:R-:W-:Y:S01]  /*00b0*/  ISETP.GT.U32.AND P0, PT, R18, 0x1f, PT ;  /* 0x0000001f1200780c */ /* 0x000fe20003f04070 */
[----:B------:R-:W-:Y:S01]  /*00c0*/  UIADD3 UR4, UPT, UPT, UR7, 0x6080, URZ ;  /* 0x0000608007047890 */ /* 0x000fe2000fffe0ff */
[----:B------:R-:W-:Y:S01]  /*00d0*/  BSSY.RECONVERGENT B0, `(.L_x_0) ;  /* 0x00000ad000007945 */ /* 0x000fe20003800200 */
[----:B------:R-:W-:Y:S01]  /*00e0*/  UIADD3 UR5, UPT, UPT, UR7, 0x6000, URZ ;  /* 0x0000600007057890 */ /* 0x000fe2000fffe0ff */
[----:B------:R-:W2:Y:S01]  /*00f0*/  LDCU.64 UR12, c[0x0][0x358] ;  /* 0x00006b00ff0c77ac */ /* 0x000ea20008000a00 */
[----:B-1----:R-:W-:Y:S02]  /*0100*/  ULEA UR4, UR10, UR4, 0x18 ;  /* 0x000000040a047291 */ /* 0x002fe4000f8ec0ff */
[----:B------:R-:W-:-:S04]  /*0110*/  ULEA UR5, UR10, UR5, 0x18 ;  /* 0x000000050a057291 */ /* 0x000fc8000f8ec0ff */
[C---:B------:R-:W-:Y:S01]  /*0120*/  LEA R0, R18.reuse, UR4, 0x2 ;  /* 0x0000000412007c11 */ /* 0x040fe2000f8e10ff */
[----:B0-----:R-:W-:Y:S01]  /*0130*/  IMAD R17, R17, UR14, RZ ;  /* 0x0000000e11117c24 */ /* 0x001fe2000f8e02ff */
[----:B------:R-:W-:-:S03]  /*0140*/  LEA R3, R18, UR5, 0x2 ;  /* 0x0000000512037c11 */ /* 0x000fc6000f8e10ff */
[----:B------:R-:W-:Y:S01]  /*0150*/  IMAD R17, R17, UR15, RZ ;  /* 0x0000000f11117c24 */ /* 0x000fe2000f8e02ff */
[----:B--2---:R-:W-:Y:S06]  /*0160*/  @P0 BRA `(.L_x_1) ;  /* 0x00000008008c0947 */ /* 0x004fec0003800000 */
[----:B------:R-:W-:Y:S01]  /*0170*/  IMAD.MOV.U32 R5, RZ, RZ, 0x800000 ;  /* 0x00800000ff057424 */ /* 0x000fe200078e00ff */
[----:B------:R-:W-:-:S04]  /*0180*/  UISETP.GE.AND UP0, UPT, UR14, 0x1, UPT ;  /* 0x000000010e00788c */ /* 0x000fc8000bf06270 */
[----:B------:R0:W-:Y:S04]  /*0190*/  STS [R0], R5 ;  /* 0x0000000500007388 */ /* 0x0001e80000000800 */
[----:B------:R0:W-:Y:S01]  /*01a0*/  STS [R3], RZ ;  /* 0x000000ff03007388 */ /* 0x0001e20000000800 */
[----:B------:R-:W-:Y:S05]  /*01b0*/  BRA.U !UP0, `(.L_x_1) ;  /* 0x0000000908787547 */ /* 0x000fea000b800000 */
[----:B------:R-:W-:Y:S02]  /*01c0*/  UIADD3 UR4, UPT, UPT, UR14, -0x1, URZ ;  /* 0xffffffff0e047890 */ /* 0x000fe4000fffe0ff */
[----:B0-----:R-:W-:Y:S01]  /*01d0*/  IMAD R0, R16, UR14, R17 ;  /* 0x0000000e10007c24 */ /* 0x001fe2000f8e0211 */
[----:B------:R-:W-:Y:S01]  /*01e0*/  ULOP3.LUT UR6, UR14, 0xf, URZ, 0xc0, !UPT ;  /* 0x0000000f0e067892 */ /* 0x000fe2000f8ec0ff */
[----:B------:R-:W-:Y:S01]  /*01f0*/  IMAD.MOV.U32 R5, RZ, RZ, RZ ;  /* 0x000000ffff057224 */ /* 0x000fe200078e00ff */
[----:B------:R-:W-:Y:S02]  /*0200*/  UISETP.GE.U32.AND UP0, UPT, UR4, 0xf, UPT ;  /* 0x0000000f0400788c */ /* 0x000fe4000bf06070 */
[----:B------:R-:W-:-:S07]  /*0210*/  UISETP.NE.AND UP1, UPT, UR6, URZ, UPT ;  /* 0x000000ff0600728c */ /* 0x000fce000bf25270 */
[----:B------:R-:W-:Y:S05]  /*0220*/  BRA.U !UP0, `(.L_x_2) ;  /* 0x0000000508007547 */ /* 0x000fea000b800000 */
[----:B------:R-:W-:Y:S01]  /*0230*/  ULOP3.LUT UR8, UR14, 0x7ffffff0, URZ, 0xc0, !UPT ;  /* 0x7ffffff00e087892 */ /* 0x000fe2000f8ec0ff */
[----:B------:R-:W-:Y:S01]  /*0240*/  HFMA2 R9, -RZ, RZ, 0, 0 ;  /* 0x00000000ff097431 */ /* 0x000fe200000001ff */
[----:B------:R-:W-:Y:S02]  /*0250*/  UIADD3 UR4, UPT, UPT, UR7, 0x2000, URZ ;  /* 0x0000200007047890 */ /* 0x000fe4000fffe0ff */
[----:B------:R-:W-:Y:S02]  /*0260*/  UIADD3 UR5, UPT, UPT, UR7, 0x4000, URZ ;  /* 0x0000400007057890 */ /* 0x000fe4000fffe0ff */
[----:B------:R-:W-:Y:S01]  /*0270*/  IMAD.U32 R5, RZ, RZ, UR8 ;  /* 0x00000008ff057e24 */ /* 0x000fe2000f8e00ff */
[----:B------:R-:W-:Y:S02]  /*0280*/  ULEA UR4, UR10, UR4, 0x18 ;  /* 0x000000040a047291 */ /* 0x000fe4000f8ec0ff */
[----:B------:R-:W-:-:S12]  /*0290*/  ULEA UR5, UR10, UR5, 0x18 ;  /* 0x000000050a057291 */ /* 0x000fd8000f8ec0ff */
.L_x_3:
[----:B0-----:R-:W0:Y:S01]  /*02a0*/  LDC.64 R6, c[0x0][0x380] ;  /* 0x0000e000ff067b82 */ /* 0x001e220000000a00 */
[----:B------:R-:W-:-:S04]  /*02b0*/  IMAD.IADD R11, R0, 0x1, R9 ;  /* 0x00000001000b7824 */ /* 0x000fc800078e0209 */
[----:B0-----:R-:W-:-:S05]  /*02c0*/  IMAD.WIDE R6, R11, 0x4, R6 ;  /* 0x000000040b067825 */ /* 0x001fca00078e0206 */
[----:B------:R-:W2:Y:S04]  /*02d0*/  LDG.E R2, desc[UR12][R6.64] ;  /* 0x0000000c06027981 */ /* 0x000ea8000c1e1900 */
[----:B------:R-:W3:Y:S04]  /*02e0*/  LDG.E R8, desc[UR12][R6.64+0x4] ;  /* 0x0000040c06087981 */ /* 0x000ee8000c1e1900 */
[----:B------:R-:W4:Y:S04]  /*02f0*/  LDG.E R10, desc[UR12][R6.64+0x8] ;  /* 0x0000080c060a7981 */ /* 0x000f28000c1e1900 */
[----:B------:R-:W5:Y:S04]  /*0300*/  LDG.E R12, desc[UR12][R6.64+0xc] ;  /* 0x00000c0c060c7981 */ /* 0x000f68000c1e1900 */
        /* <DEDUP_REMOVED lines=11> */
[----:B------:R-:W5:Y:S01]  /*03c0*/  LDG.E R25, desc[UR12][R6.64+0x3c] ;  /* 0x00003c0c06197981 */ /* 0x000f62000c1e1900 */
[----:B------:R-:W-:Y:S01]  /*03d0*/  IMAD R4, R18, UR14, R9 ;  /* 0x0000000e12047c24 */ /* 0x000fe2000f8e0209 */
[----:B------:R-:W-:-:S04]  /*03e0*/  IADD3 R9, PT, PT, R9, 0x10, RZ ;  /* 0x0000001009097810 */ /* 0x000fc80007ffe0ff */
[C---:B------:R-:W-:Y:S02]  /*03f0*/  LEA R11, R4.reuse, UR4, 0x2 ;  /* 0x00000004040b7c11 */ /* 0x040fe4000f8e10ff */
[----:B------:R-:W-:Y:S02]  /*0400*/  LEA R4, R4, UR5, 0x2 ;  /* 0x0000000504047c11 */ /* 0x000fe4000f8e10ff */
[----:B------:R-:W-:Y:S01]  /*0410*/  ISETP.NE.AND P0, PT, R9, R5, PT ;  /* 0x000000050900720c */ /* 0x000fe20003f05270 */
[----:B--2---:R0:W-:Y:S04]  /*0420*/  STS [R11], R2 ;  /* 0x000000020b007388 */ /* 0x0041e80000000800 */
[----:B------:R0:W-:Y:S04]  /*0430*/  STS [R4], RZ ;  /* 0x000000ff04007388 */ /* 0x0001e80000000800 */
[----:B---3--:R0:W-:Y:S04]  /*0440*/  STS [R11+0x4], R8 ;  /* 0x000004080b007388 */ /* 0x0081e80000000800 */
[----:B------:R0:W-:Y:S04]  /*0450*/  STS [R4+0x4], RZ ;  /* 0x000004ff04007388 */ /* 0x0001e80000000800 */
[----:B----4-:R0:W-:Y:S04]  /*0460*/  STS [R11+0x8], R10 ;  /* 0x0000080a0b007388 */ /* 0x0101e80000000800 */
[----:B------:R0:W-:Y:S04]  /*0470*/  STS [R4+0x8], RZ ;  /* 0x000008ff04007388 */ /* 0x0001e80000000800 */
[----:B-----5:R0:W-:Y:S04]  /*0480*/  STS [R11+0xc], R12 ;  /* 0x00000c0c0b007388 */ /* 0x0201e80000000800 */
[----:B------:R0:W-:Y:S04]  /*0490*/  STS [R4+0xc], RZ ;  /* 0x00000cff04007388 */ /* 0x0001e80000000800 */
[----:B------:R0:W-:Y:S04]  /*04a0*/  STS [R11+0x10], R14 ;  /* 0x0000100e0b007388 */ /* 0x0001e80000000800 */
        /* <DEDUP_REMOVED lines=22> */
[----:B------:R0:W-:Y:S01]  /*0610*/  STS [R4+0x3c], RZ ;  /* 0x00003cff04007388 */ /* 0x0001e20000000800 */
[----:B------:R-:W-:Y:S05]  /*0620*/  @P0 BRA `(.L_x_3) ;  /* 0xfffffffc001c0947 */ /* 0x000fea000383ffff */
.L_x_2:
[----:B------:R-:W-:Y:S05]  /*0630*/  BRA.U !UP1, `(.L_x_1) ;  /* 0x0000000509587547 */ /* 0x000fea000b800000 */
[----:B------:R-:W-:Y:S02]  /*0640*/  UISETP.GE.U32.AND UP0, UPT, UR6, 0x8, UPT ;  /* 0x000000080600788c */ /* 0x000fe4000bf06070 */
[----:B------:R-:W-:-:S04]  /*0650*/  ULOP3.LUT UR8, UR14, 0x7, URZ, 0xc0, !UPT ;  /* 0x000000070e087892 */ /* 0x000fc8000f8ec0ff */
[----:B------:R-:W-:-:S03]  /*0660*/  UISETP.NE.AND UP1, UPT, UR8, URZ, UPT ;  /* 0x000000ff0800728c */ /* 0x000fc6000bf25270 */
[----:B------:R-:W-:Y:S08]  /*0670*/  BRA.U !UP0, `(.L_x_4) ;  /* 0x00000001088c7547 */ /* 0x000ff0000b800000 */
[----:B------:R-:W1:Y:S01]  /*0680*/  LDC.64 R6, c[0x0][0x380] ;  /* 0x0000e000ff067b82 */ /* 0x000e620000000a00 */
[----:B------:R-:W-:-:S04]  /*0690*/  IMAD.IADD R9, R0, 0x1, R5 ;  /* 0x0000000100097824 */ /* 0x000fc800078e0205 */
[----:B-1----:R-:W-:-:S05]  /*06a0*/  IMAD.WIDE R6, R9, 0x4, R6 ;  /* 0x0000000409067825 */ /* 0x002fca00078e0206 */
[----:B0-----:R-:W2:Y:S04]  /*06b0*/  LDG.E R2, desc[UR12][R6.64] ;  /* 0x0000000c06027981 */ /* 0x001ea8000c1e1900 */
[----:B------:R-:W3:Y:S04]  /*06c0*/  LDG.E R8, desc[UR12][R6.64+0x4] ;  /* 0x0000040c06087981 */ /* 0x000ee8000c1e1900 */
[----:B------:R-:W4:Y:S04]  /*06d0*/  LDG.E R10, desc[UR12][R6.64+0x8] ;  /* 0x0000080c060a7981 */ /* 0x000f28000c1e1900 */
[----:B------:R-:W5:Y:S04]  /*06e0*/  LDG.E R12, desc[UR12][R6.64+0xc] ;  /* 0x00000c0c060c7981 */ /* 0x000f68000c1e1900 */
[----:B------:R-:W5:Y:S04]  /*06f0*/  LDG.E R14, desc[UR12][R6.64+0x10] ;  /* 0x0000100c060e7981 */ /* 0x000f68000c1e1900 */
[----:B------:R-:W5:Y:S04]  /*0700*/  LDG.E R20, desc[UR12][R6.64+0x14] ;  /* 0x0000140c06147981 */ /* 0x000f68000c1e1900 */
[----:B------:R-:W5:Y:S04]  /*0710*/  LDG.E R22, desc[UR12][R6.64+0x18] ;  /* 0x0000180c06167981 */ /* 0x000f68000c1e1900 */
[----:B------:R-:W5:Y:S01]  /*0720*/  LDG.E R24, desc[UR12][R6.64+0x1c] ;  /* 0x00001c0c06187981 */ /* 0x000f62000c1e1900 */
[----:B------:R-:W-:Y:S01]  /*0730*/  UIADD3 UR4, UPT, UPT, UR7, 0x2000, URZ ;  /* 0x0000200007047890 */ /* 0x000fe2000fffe0ff */
[----:B------:R-:W-:Y:S01]  /*0740*/  IMAD R4, R18, UR14, R5 ;  /* 0x0000000e12047c24 */ /* 0x000fe2000f8e0205 */
[----:B------:R-:W-:Y:S01]  /*0750*/  UIADD3 UR5, UPT, UPT, UR7, 0x4000, URZ ;  /* 0x0000400007057890 */ /* 0x000fe2000fffe0ff */
[----:B------:R-:W-:Y:S01]  /*0760*/  VIADD R5, R5, 0x8 ;  /* 0x0000000805057836 */ /* 0x000fe20000000000 */
[----:B------:R-:W-:-:S02]  /*0770*/  ULEA UR4, UR10, UR4, 0x18 ;  /* 0x000000040a047291 */ /* 0x000fc4000f8ec0ff */
[----:B------:R-:W-:-:S04]  /*0780*/  ULEA UR5, UR10, UR5, 0x18 ;  /* 0x000000050a057291 */ /* 0x000fc8000f8ec0ff */
[C---:B------:R-:W-:Y:S02]  /*0790*/  LEA R9, R4.reuse, UR4, 0x2 ;  /* 0x0000000404097c11 */ /* 0x040fe4000f8e10ff */
[----:B------:R-:W-:-:S03]  /*07a0*/  LEA R4, R4, UR5, 0x2 ;  /* 0x0000000504047c11 */ /* 0x000fc6000f8e10ff */
        /* <DEDUP_REMOVED lines=15> */
[----:B------:R1:W-:Y:S02]  /*08a0*/  STS [R4+0x1c], RZ ;  /* 0x00001cff04007388 */ /* 0x0003e40000000800 */
.L_x_4:
[----:B------:R-:W-:Y:S05]  /*08b0*/  BRA.U !UP1, `(.L_x_1) ;  /* 0x0000000109b87547 */ /* 0x000fea000b800000 */
[----:B------:R-:W-:Y:S02]  /*08c0*/  UISETP.GE.U32.AND UP0, UPT, UR8, 0x4, UPT ;  /* 0x000000040800788c */ /* 0x000fe4000bf06070 */
[----:B------:R-:W-:-:S04]  /*08d0*/  ULOP3.LUT UR9, UR14, 0x3, URZ, 0xc0, !UPT ;  /* 0x000000030e097892 */ /* 0x000fc8000f8ec0ff */
[----:B------:R-:W-:-:S03]  /*08e0*/  UISETP.NE.AND UP1, UPT, UR9, URZ, UPT ;  /* 0x000000ff0900728c */ /* 0x000fc6000bf25270 */
[----:B------:R-:W-:Y:S08]  /*08f0*/  BRA.U !UP0, `(.L_x_5) ;  /* 0x00000001085c7547 */ /* 0x000ff0000b800000 */
[----:B------:R-:W2:Y:S01]  /*0900*/  LDC.64 R6, c[0x0][0x380] ;  /* 0x0000e000ff067b82 */ /* 0x000ea20000000a00 */
[----:B-1----:R-:W-:-:S05]  /*0910*/  IADD3 R9, PT, PT, R0, R5, RZ ;  /* 0x0000000500097210 */ /* 0x002fca0007ffe0ff */
[----:B--2---:R-:W-:-:S05]  /*0920*/  IMAD.WIDE R6, R9, 0x4, R6 ;  /* 0x0000000409067825 */ /* 0x004fca00078e0206 */
[----:B0-----:R-:W2:Y:S04]  /*0930*/  LDG.E R2, desc[UR12][R6.64] ;  /* 0x0000000c06027981 */ /* 0x001ea8000c1e1900 */
[----:B------:R-:W3:Y:S04]  /*0940*/  LDG.E R8, desc[UR12][R6.64+0x4] ;  /* 0x0000040c06087981 */ /* 0x000ee8000c1e1900 */
[----:B------:R-:W4:Y:S04]  /*0950*/  LDG.E R10, desc[UR12][R6.64+0x8] ;  /* 0x0000080c060a7981 */ /* 0x000f28000c1e1900 */
        /* <DEDUP_REMOVED lines=16> */
[----:B------:R2:W-:Y:S02]  /*0a60*/  STS [R4+0xc], RZ ;  /* 0x00000cff04007388 */ /* 0x0005e40000000800 */
.L_x_5:
[----:B------:R-:W-:Y:S05]  /*0a70*/  BRA.U !UP1, `(.L_x_1) ;  /* 0x0000000109487547 */ /* 0x000fea000b800000 */
[----:B012---:R-:W0:Y:S01]  /*0a80*/  LDC.64 R8, c[0x0][0x380] ;  /* 0x0000e000ff087b82 */ /* 0x007e220000000a00 */
[----:B------:R-:W-:Y:S02]  /*0a90*/  UIADD3 UR4, UPT, UPT, UR7, 0x2000, URZ ;  /* 0x0000200007047890 */ /* 0x000fe4000fffe0ff */
[----:B------:R-:W-:Y:S02]  /*0aa0*/  UIADD3 UR6, UPT, UPT, UR7, 0x4000, URZ ;  /* 0x0000400007067890 */ /* 0x000fe4000fffe0ff */
[----:B------:R-:W-:Y:S02]  /*0ab0*/  ULEA UR5, UR10, UR4, 0x18 ;  /* 0x000000040a057291 */ /* 0x000fe4000f8ec0ff */
[----:B------:R-:W-:Y:S01]  /*0ac0*/  ULEA UR6, UR10, UR6, 0x18 ;  /* 0x000000060a067291 */ /* 0x000fe2000f8ec0ff */
[----:B------:R-:W-:-:S11]  /*0ad0*/  UMOV UR4, URZ ;  /* 0x000000ff00047c82 */ /* 0x000fd60008000000 */
.L_x_6:
[----:B------:R-:W-:-:S04]  /*0ae0*/  IMAD.IADD R7, R0, 0x1, R5 ;  /* 0x0000000100077824 */ /* 0x000fc800078e0205 */
[----:B0--3--:R-:W-:-:S06]  /*0af0*/  IMAD.WIDE R6, R7, 0x4, R8 ;  /* 0x0000000407067825 */ /* 0x009fcc00078e0208 */
[----:B------:R-:W2:Y:S01]  /*0b00*/  LDG.E R6, desc[UR12][R6.64] ;  /* 0x0000000c06067981 */ /* 0x000ea2000c1e1900 */
[----:B------:R-:W-:Y:S01]  /*0b10*/  IMAD R2, R18, UR14, R5 ;  /* 0x0000000e12027c24 */ /* 0x000fe2000f8e0205 */
[----:B------:R-:W-:Y:S01]  /*0b20*/  UIADD3 UR4, UPT, UPT, UR4, 0x1, URZ ;  /* 0x0000000104047890 */ /* 0x000fe2000fffe0ff */
[----:B------:R-:W-:-:S03]  /*0b30*/  IADD3 R5, PT, PT, R5, 0x1, RZ ;  /* 0x0000000105057810 */ /* 0x000fc60007ffe0ff */
[C---:B------:R-:W-:Y:S01]  /*0b40*/  LEA R11, R2.reuse, UR5, 0x2 ;  /* 0x00000005020b7c11 */ /* 0x040fe2000f8e10ff */
[----:B------:R-:W-:Y:S01]  /*0b50*/  UISETP.NE.AND UP0, UPT, UR4, UR9, UPT ;  /* 0x000000090400728c */ /* 0x000fe2000bf05270 */
[----:B------:R-:W-:-:S03]  /*0b60*/  LEA R2, R2, UR6, 0x2 ;  /* 0x0000000602027c11 */ /* 0x000fc6000f8e10ff */
[----:B--2---:R3:W-:Y:S04]  /*0b70*/  STS [R11], R6 ;  /* 0x000000060b007388 */ /* 0x0047e80000000800 */
[----:B------:R3:W-:Y:S01]  /*0b80*/  STS [R2], RZ ;  /* 0x000000ff02007388 */ /* 0x0007e20000000800 */
[----:B------:R-:W-:Y:S05]  /*0b90*/  BRA.U UP0, `(.L_x_6) ;  /* 0xfffffffd00d07547 */ /* 0x000fea000b83ffff */
.L_x_1:
[----:B------:R-:W-:Y:S05]  /*0ba0*/  BSYNC.RECONVERGENT B0 ;  /* 0x0000000000007941 */ /* 0x000fea0003800200 */
.L_x_0:
[----:B------:R-:W-:Y:S01]  /*0bb0*/  BAR.SYNC.DEFER_BLOCKING 0x0 ;  /* 0x0000000000007b1d */ /* 0x000fe20000010000 */
[----:B------:R-:W-:-:S09]  /*0bc0*/  UISETP.GE.AND UP0, UPT, UR15, 0x1, UPT ;  /* 0x000000010f00788c */ /* 0x000fd2000bf06270 */
[----:B------:R-:W-:Y:S05]  /*0bd0*/  BRA.U !UP0, `(.L_x_7) ;  /* 0x0000002d08cc7547 */ /* 0x000fea000b800000 */
[----:B------:R-:W1:Y:S01]  /*0be0*/  LDCU UR4, c[0x0][0x3a8] ;  /* 0x00007500ff0477ac */ /* 0x000e620008000800 */
[----:B0-----:R-:W-:Y:S01]  /*0bf0*/  IMAD R19, R18, UR14, RZ ;  /* 0x0000000e12137c24 */ /* 0x001fe2000f8e02ff */
[----:B------:R-:W0:Y:S01]  /*0c00*/  LDCU UR17, c[0x0][0x3a4] ;  /* 0x00007480ff1177ac */ /* 0x000e220008000800 */
[----:B------:R-:W-:Y:S02]  /*0c10*/  UIADD3 UR18, UPT, UPT, UR14, -0x1, URZ ;  /* 0xffffffff0e127890 */ /* 0x000fe4000fffe0ff */
[----:B------:R-:W-:Y:S02]  /*0c20*/  ULOP3.LUT UR19, UR14, 0x7, URZ, 0xc0, !UPT ;  /* 0x000000070e137892 */ /* 0x000fe4000f8ec0ff */
[----:B------:R-:W-:Y:S02]  /*0c30*/  ULOP3.LUT UR20, UR14, 0x3, URZ, 0xc0, !UPT ;  /* 0x000000030e147892 */ /* 0x000fe4000f8ec0ff */
[----:B------:R-:W-:Y:S02]  /*0c40*/  ULOP3.LUT UR7, UR14, 0x7ffffff8, URZ, 0xc0, !UPT ;  /* 0x7ffffff80e077892 */ /* 0x000fe4000f8ec0ff */
[----:B------:R-:W-:Y:S01]  /*0c50*/  ULOP3.LUT UR21, UR14, 0x1, URZ, 0xc0, !UPT ;  /* 0x000000010e157892 */ /* 0x000fe2000f8ec0ff */
[----:B-12---:R-:W-:Y:S01]  /*0c60*/  FMUL R4, RZ, UR4 ;  /* 0x00000004ff047c20 */ /* 0x006fe20008400000 */
[----:B------:R-:W-:-:S10]  /*0c70*/  UMOV UR4, URZ ;  /* 0x000000ff00047c82 */ /* 0x000fd40008000000 */
.L_x_46:
[----:B-1-3--:R-:W1:Y:S01]  /*0c80*/  LDC.64 R6, c[0x0][0x3a0] ;  /* 0x0000e800ff067b82 */ /* 0x00ae620000000a00 */
[----:B------:R-:W-:Y:S01]  /*0c90*/  VIADD R0, R18, UR4 ;  /* 0x0000000412007c36 */ /* 0x000fe20008000000 */
[----:B0-----:R-:W-:Y:S01]  /*0ca0*/  UISETP.LT.AND UP0, UPT, UR17, 0x10, UPT ;  /* 0x000000101100788c */ /* 0x001fe2000bf01270 */
[----:B------:R-:W-:Y:S03]  /*0cb0*/  BSSY.RECONVERGENT B0, `(.L_x_8) ;  /* 0x0000095000007945 */ /* 0x000fe60003800200 */
[----:B------:R-:W-:-:S04]  /*0cc0*/  USEL UR8, UR17, 0x10, UP0 ;  /* 0x0000001011087887 */ /* 0x000fc80008000000 */
[----:B------:R-:W-:-:S04]  /*0cd0*/  UISETP.LT.AND UP0, UPT, UR8, 0x1, UPT ;  /* 0x000000010800788c */ /* 0x000fc8000bf01270 */
[----:B------:R-:W-:-:S04]  /*0ce0*/  USEL UR8, UR8, 0x1, !UP0 ;  /* 0x0000000108087887 */ /* 0x000fc8000c000000 */
[----:B------:R-:W-:Y:S02]  /*0cf0*/  ULOP3.LUT UR23, UR8, 0x3, URZ, 0xc0, !UPT ;  /* 0x0000000308177892 */ /* 0x000fe4000f8ec0ff */
[----:B------:R-:W-:Y:S01]  /*0d00*/  ULOP3.LUT UR9, UR8, 0x7, URZ, 0xc0, !UPT ;  /* 0x0000000708097892 */ /* 0x000fe2000f8ec0ff */
[----:B-1----:R-:W-:Y:S02]  /*0d10*/  ISETP.GE.AND P0, PT, R0, R7, PT ;  /* 0x000000070000720c */ /* 0x002fe40003f06270 */
[----:B------:R-:W-:Y:S02]  /*0d20*/  ISETP.GE.AND P2, PT, R6, 0x1, PT ;  /* 0x000000010600780c */ /* 0x000fe40003f46270 */
[----:B------:R-:W-:-:S04]  /*0d30*/  ISETP.GT.U32.OR P0, PT, R18, 0xf, P0 ;  /* 0x0000000f1200780c */ /* 0x000fc80000704470 */
[----:B------:R-:W-:-:S13]  /*0d40*/  ISETP.LT.OR P0, PT, R6, 0x1, P0 ;  /* 0x000000010600780c */ /* 0x000fda0000701670 */
[----:B--2-4-:R-:W-:Y:S05]  /*0d50*/  @P0 BRA `(.L_x_9) ;  /* 0x0000000800280947 */ /* 0x014fea0003800000 */
[----:B------:R-:W-:Y:S01]  /*0d60*/  UISETP.GE.U32.AND UP0, UPT, UR18, 0x7, UPT ;  /* 0x000000071200788c */ /* 0x000fe2000bf06070 */
[----:B------:R-:W-:Y:S01]  /*0d70*/  IMAD R6, R0, R6, R17 ;  /* 0x0000000600067224 */ /* 0x000fe200078e0211 */
[----:B------:R-:W-:-:S07]  /*0d80*/  UMOV UR5, URZ ;  /* 0x000000ff00057c82 */ /* 0x000fce0008000000 */
[----:B------:R-:W-:Y:S05]  /*0d90*/  BRA.U !UP0, `(.L_x_10) ;  /* 0x0000000108d47547 */ /* 0x000fea000b800000 */
[----:B------:R-:W0:Y:S01]  /*0da0*/  S2UR UR6, SR_CgaCtaId ;  /* 0x00000000000679c3 */ /* 0x000e220000008800 */
[----:B------:R-:W-:Y:S01]  /*0db0*/  UMOV UR5, 0x400 ;  /* 0x0000040000057882 */ /* 0x000fe20000000000 */
[----:B------:R-:W-:Y:S01]  /*0dc0*/  LEA R2, R19, 0x10, 0x2 ;  /* 0x0000001013027811 */ /* 0x000fe200078e10ff */
[----:B------:R-:W-:Y:S01]  /*0dd0*/  UIADD3 UR10, UPT, UPT, UR5, 0x1000, URZ ;  /* 0x00001000050a7890 */ /* 0x000fe2000fffe0ff */
[----:B------:R-:W-:Y:S01]  /*0de0*/  IMAD.MOV.U32 R5, RZ, RZ, R6 ;  /* 0x000000ffff057224 */ /* 0x000fe200078e0006 */
[----:B------:R-:W-:Y:S02]  /*0df0*/  UIADD3 UR11, UPT, UPT, -UR7, URZ, URZ ;  /* 0x000000ff070b7290 */ /* 0x000fe4000fffe1ff */
[----:B0-----:R-:W-:Y:S02]  /*0e00*/  ULEA UR5, UR6, UR5, 0x18 ;  /* 0x0000000506057291 */ /* 0x001fe4000f8ec0ff */
[----:B------:R-:W-:-:S04]  /*0e10*/  ULEA UR10, UR6, UR10, 0x18 ;  /* 0x0000000a060a7291 */ /* 0x000fc8000f8ec0ff */
[C---:B------:R-:W-:Y:S02]  /*0e20*/  IADD3 R0, PT, PT, R2.reuse, UR5, RZ ;  /* 0x0000000502007c10 */ /* 0x040fe4000fffe0ff */
[----:B------:R-:W-:-:S07]  /*0e30*/  VIADD R2, R2, UR10 ;  /* 0x0000000a02027c36 */ /* 0x000fce0008000000 */
.L_x_11:
[----:B------:R-:W0:Y:S08]  /*0e40*/  LDC.64 R10, c[0x0][0x388] ;  /* 0x0000e200ff0a7b82 */ /* 0x000e300000000a00 */
[----:B------:R-:W1:Y:S01]  /*0e50*/  LDC.64 R8, c[0x0][0x390] ;  /* 0x0000e400ff087b82 */ /* 0x000e620000000a00 */
[----:B0-----:R-:W-:-:S05]  /*0e60*/  IMAD.WIDE R10, R5, 0x4, R10 ;  /* 0x00000004050a7825 */ /* 0x001fca00078e020a */
[----:B------:R-:W2:Y:S01]  /*0e70*/  LDG.E R12, desc[UR12][R10.64] ;  /* 0x0000000c0a0c7981 */ /* 0x000ea2000c1e1900 */
[----:B-1----:R-:W-:-:S03]  /*0e80*/  IMAD.WIDE R8, R5, 0x4, R8 ;  /* 0x0000000405087825 */ /* 0x002fc600078e0208 */
        /* <DEDUP_REMOVED lines=14> */
[----:B--2---:R0:W-:Y:S04]  /*0f70*/  STS [R0+-0x10], R12 ;  /* 0xfffff00c00007388 */ /* 0x0041e80000000800 */
[----:B0-----:R-:W2:Y:S01]  /*0f80*/  LDG.E R12, desc[UR12][R8.64+0x1c] ;  /* 0x00001c0c080c7981 */ /* 0x001ea2000c1e1900 */
[----:B------:R-:W-:-:S03]  /*0f90*/  UIADD3 UR11, UPT, UPT, UR11, 0x8, URZ ;  /* 0x000000080b0b7890 */ /* 0x000fc6000fffe0ff */
[----:B----4-:R-:W-:Y:S01]  /*0fa0*/  STS [R2+-0x10], R14 ;  /* 0xfffff00e02007388 */ /* 0x010fe20000000800 */
[----:B------:R-:W-:-:S03]  /*0fb0*/  UISETP.NE.AND UP0, UPT, UR11, URZ, UPT ;  /* 0x000000ff0b00728c */ /* 0x000fc6000bf05270 */
[----:B---3--:R-:W-:Y:S04]  /*0fc0*/  STS [R0+-0xc], R13 ;  /* 0xfffff40d00007388 */ /* 0x008fe80000000800 */
[----:B-----5:R-:W-:Y:S04]  /*0fd0*/  STS [R2+-0xc], R21 ;  /* 0xfffff41502007388 */ /* 0x020fe80000000800 */
[----:B------:R-:W-:Y:S04]  /*0fe0*/  STS [R0+-0x8], R27 ;  /* 0xfffff81b00007388 */ /* 0x000fe80000000800 */
[----:B------:R-:W-:Y:S04]  /*0ff0*/  STS [R2+-0x8], R20 ;  /* 0xfffff81402007388 */ /* 0x000fe80000000800 */
[----:B------:R-:W-:Y:S04]  /*1000*/  STS [R0+-0x4], R29 ;  /* 0xfffffc1d00007388 */ /* 0x000fe80000000800 */
[----:B------:R-:W-:Y:S04]  /*1010*/  STS [R2+-0x4], R22 ;  /* 0xfffffc1602007388 */ /* 0x000fe80000000800 */
[----:B------:R-:W-:Y:S04]  /*1020*/  STS [R0], R25 ;  /* 0x0000001900007388 */ /* 0x000fe80000000800 */
[----:B------:R-:W-:Y:S04]  /*1030*/  STS [R2], R24 ;  /* 0x0000001802007388 */ /* 0x000fe80000000800 */
[----:B------:R-:W-:Y:S04]  /*1040*/  STS [R0+0x4], R23 ;  /* 0x0000041700007388 */ /* 0x000fe80000000800 */
[----:B------:R-:W-:Y:S04]  /*1050*/  STS [R2+0x4], R26 ;  /* 0x0000041a02007388 */ /* 0x000fe80000000800 */
[----:B------:R-:W-:Y:S01]  /*1060*/  STS [R0+0x8], R15 ;  /* 0x0000080f00007388 */ /* 0x000fe20000000800 */
[----:B------:R-:W-:-:S03]  /*1070*/  VIADD R5, R5, 0x8 ;  /* 0x0000000805057836 */ /* 0x000fc60000000000 */
[----:B------:R-:W-:Y:S04]  /*1080*/  STS [R2+0x8], R28 ;  /* 0x0000081c02007388 */ /* 0x000fe80000000800 */
[----:B------:R0:W-:Y:S02]  /*1090*/  STS [R0+0xc], R11 ;  /* 0x00000c0b00007388 */ /* 0x0001e40000000800 */
[----:B0-----:R-:W-:Y:S02]  /*10a0*/  IADD3 R0, PT, PT, R0, 0x20, RZ ;  /* 0x0000002000007810 */ /* 0x001fe40007ffe0ff */
[----:B--2---:R0:W-:Y:S02]  /*10b0*/  STS [R2+0xc], R12 ;  /* 0x00000c0c02007388 */ /* 0x0041e40000000800 */
[----:B0-----:R-:W-:Y:S01]  /*10c0*/  VIADD R2, R2, 0x20 ;  /* 0x0000002002027836 */ /* 0x001fe20000000000 */
[----:B------:R-:W-:Y:S06]  /*10d0*/  BRA.U UP0, `(.L_x_11) ;  /* 0xfffffffd00587547 */ /* 0x000fec000b83ffff */
[----:B------:R-:W-:-:S05]  /*10e0*/  UMOV UR5, UR7 ;  /* 0x0000000700057c82 */ /* 0x000fca0008000000 */
.L_x_10:
[----:B------:R-:W-:-:S09]  /*10f0*/  UISETP.NE.AND UP0, UPT, UR19, URZ, UPT ;  /* 0x000000ff1300728c */ /* 0x000fd2000bf05270 */
[----:B------:R-:W-:Y:S05]  /*1100*/  BRA.U !UP0, `(.L_x_9) ;  /* 0x00000005083c7547 */ /* 0x000fea000b800000 */
[----:B------:R-:W-:Y:S02]  /*1110*/  UIADD3 UR6, UPT, UPT, UR19, -0x1, URZ ;  /* 0xffffffff13067890 */ /* 0x000fe4000fffe0ff */
[----:B------:R-:W-:Y:S02]  /*1120*/  UISETP.NE.AND UP1, UPT, UR20, URZ, UPT ;  /* 0x000000ff1400728c */ /* 0x000fe4000bf25270 */
[----:B------:R-:W-:-:S09]  /*1130*/  UISETP.GE.U32.AND UP0, UPT, UR6, 0x3, UPT ;  /* 0x000000030600788c */ /* 0x000fd2000bf06070 */
[----:B------:R-:W-:Y:S05]  /*1140*/  BRA.U !UP0, `(.L_x_12) ;  /* 0x0000000108787547 */ /* 0x000fea000b800000 */
[----:B------:R-:W0:Y:S01]  /*1150*/  LDC.64 R8, c[0x0][0x388] ;  /* 0x0000e200ff087b82 */ /* 0x000e220000000a00 */
[----:B------:R-:W-:-:S07]  /*1160*/  VIADD R5, R6, UR5 ;  /* 0x0000000506057c36 */ /* 0x000fce0008000000 */
        /* <DEDUP_REMOVED lines=10> */
[----:B------:R-:W5:Y:S01]  /*1210*/  LDG.E R28, desc[UR12][R10.64+0xc] ;  /* 0x00000c0c0a1c7981 */ /* 0x000f62000c1e1900 */
[----:B------:R-:W0:Y:S01]  /*1220*/  S2UR UR10, SR_CgaCtaId ;  /* 0x00000000000a79c3 */ /* 0x000e220000008800 */
[----:B------:R-:W-:-:S02]  /*1230*/  UMOV UR6, 0x400 ;  /* 0x0000040000067882 */ /* 0x000fc40000000000 */
[----:B------:R-:W-:Y:S01]  /*1240*/  UIADD3 UR11, UPT, UPT, UR6, 0x1000, URZ ;  /* 0x00001000060b7890 */ /* 0x000fe2000fffe0ff */
[----:B------:R-:W-:Y:S01]  /*1250*/  IADD3 R2, PT, PT, R19, UR5, RZ ;  /* 0x0000000513027c10 */ /* 0x000fe2000fffe0ff */
[----:B0-----:R-:W-:Y:S02]  /*1260*/  ULEA UR6, UR10, UR6, 0x18 ;  /* 0x000000060a067291 */ /* 0x001fe4000f8ec0ff */
[----:B------:R-:W-:-:S04]  /*1270*/  ULEA UR11, UR10, UR11, 0x18 ;  /* 0x0000000b0a0b7291 */ /* 0x000fc8000f8ec0ff */
[C---:B------:R-:W-:Y:S02]  /*1280*/  LEA R5, R2.reuse, UR6, 0x2 ;  /* 0x0000000602057c11 */ /* 0x040fe4000f8e10ff */
[----:B------:R-:W-:Y:S01]  /*1290*/  LEA R13, R2, UR11, 0x2 ;  /* 0x0000000b020d7c11 */ /* 0x000fe2000f8e10ff */
[----:B------:R-:W-:Y:S02]  /*12a0*/  UIADD3 UR5, UPT, UPT, UR5, 0x4, URZ ;  /* 0x0000000405057890 */ /* 0x000fe4000fffe0ff */
[----:B--2---:R0:W-:Y:S04]  /*12b0*/  STS [R5], R0 ;  /* 0x0000000005007388 */ /* 0x0041e80000000800 */
[----:B----4-:R0:W-:Y:S04]  /*12c0*/  STS [R13], R12 ;  /* 0x0000000c0d007388 */ /* 0x0101e80000000800 */
[----:B---3--:R0:W-:Y:S04]  /*12d0*/  STS [R5+0x4], R14 ;  /* 0x0000040e05007388 */ /* 0x0081e80000000800 */
[----:B-----5:R0:W-:Y:S04]  /*12e0*/  STS [R13+0x4], R20 ;  /* 0x000004140d007388 */ /* 0x0201e80000000800 */
[----:B------:R0:W-:Y:S04]  /*12f0*/  STS [R5+0x8], R22 ;  /* 0x0000081605007388 */ /* 0x0001e80000000800 */
[----:B------:R0:W-:Y:S04]  /*1300*/  STS [R13+0x8], R24 ;  /* 0x000008180d007388 */ /* 0x0001e80000000800 */
[----:B------:R0:W-:Y:S04]  /*1310*/  STS [R5+0xc], R26 ;  /* 0x00000c1a05007388 */ /* 0x0001e80000000800 */
[----:B------:R0:W-:Y:S02]  /*1320*/  STS [R13+0xc], R28 ;  /* 0x00000c1c0d007388 */ /* 0x0001e40000000800 */
.L_x_12:
[----:B------:R-:W-:Y:S05]  /*1330*/  BRA.U !UP1, `(.L_x_9) ;  /* 0x0000000109b07547 */ /* 0x000fea000b800000 */
[----:B------:R-:W-:Y:S02]  /*1340*/  UIADD3 UR6, UPT, UPT, UR20, -0x1, URZ ;  /* 0xffffffff14067890 */ /* 0x000fe4000fffe0ff */
[----:B------:R-:W-:Y:S02]  /*1350*/  UISETP.NE.AND UP1, UPT, UR21, URZ, UPT ;  /* 0x000000ff1500728c */ /* 0x000fe4000bf25270 */
[----:B------:R-:W-:-:S09]  /*1360*/  UISETP.NE.AND UP0, UPT, UR6, URZ, UPT ;  /* 0x000000ff0600728c */ /* 0x000fd2000bf05270 */
[----:B------:R-:W-:Y:S05]  /*1370*/  BRA.U !UP0, `(.L_x_13) ;  /* 0x0000000108587547 */ /* 0x000fea000b800000 */
[----:B------:R-:W1:Y:S01]  /*1380*/  LDC.64 R8, c[0x0][0x388] ;  /* 0x0000e200ff087b82 */ /* 0x000e620000000a00 */
[----:B0-----:R-:W-:-:S07]  /*1390*/  VIADD R5, R6, UR5 ;  /* 0x0000000506057c36 */ /* 0x001fce0008000000 */
[----:B------:R-:W0:Y:S01]  /*13a0*/  LDC.64 R10, c[0x0][0x390] ;  /* 0x0000e400ff0a7b82 */ /* 0x000e220000000a00 */
[----:B-1----:R-:W-:-:S05]  /*13b0*/  IMAD.WIDE R8, R5, 0x4, R8 ;  /* 0x0000000405087825 */ /* 0x002fca00078e0208 */
[----:B------:R-:W2:Y:S01]  /*13c0*/  LDG.E R0, desc[UR12][R8.64] ;  /* 0x0000000c08007981 */ /* 0x000ea2000c1e1900 */
[----:B0-----:R-:W-:-:S03]  /*13d0*/  IMAD.WIDE R10, R5, 0x4, R10 ;  /* 0x00000004050a7825 */ /* 0x001fc600078e020a */
[----:B------:R-:W3:Y:S04]  /*13e0*/  LDG.E R14, desc[UR12][R8.64+0x4] ;  /* 0x0000040c080e7981 */ /* 0x000ee8000c1e1900 */
[----:B------:R-:W4:Y:S04]  /*13f0*/  LDG.E R12, desc[UR12][R10.64] ;  /* 0x0000000c0a0c7981 */ /* 0x000f28000c1e1900 */
[----:B------:R-:W5:Y:S01]  /*1400*/  LDG.E R20, desc[UR12][R10.64+0x4] ;  /* 0x0000040c0a147981 */ /* 0x000f62000c1e1900 */
[----:B------:R-:W0:Y:S01]  /*1410*/  S2UR UR10, SR_CgaCtaId ;  /* 0x00000000000a79c3 */ /* 0x000e220000008800 */
[----:B------:R-:W-:-:S02]  /*1420*/  UMOV UR6, 0x400 ;  /* 0x0000040000067882 */ /* 0x000fc40000000000 */
[----:B------:R-:W-:Y:S01]  /*1430*/  UIADD3 UR11, UPT, UPT, UR6, 0x1000, URZ ;  /* 0x00001000060b7890 */ /* 0x000fe2000fffe0ff */
[----:B------:R-:W-:Y:S01]  /*1440*/  VIADD R2, R19, UR5 ;  /* 0x0000000513027c36 */ /* 0x000fe20008000000 */
        /* <DEDUP_REMOVED lines=8> */
[----:B-----5:R1:W-:Y:S02]  /*14d0*/  STS [R13+0x4], R20 ;  /* 0x000004140d007388 */ /* 0x0203e40000000800 */
.L_x_13:
[----:B------:R-:W-:Y:S05]  /*14e0*/  BRA.U !UP1, `(.L_x_9) ;  /* 0x0000000109447547 */ /* 0x000fea000b800000 */
[----:B------:R-:W2:Y:S01]  /*14f0*/  LDC.64 R8, c[0x0][0x388] ;  /* 0x0000e200ff087b82 */ /* 0x000ea20000000a00 */
[----:B01----:R-:W-:-:S07]  /*1500*/  IADD3 R5, PT, PT, R6, UR5, RZ ;  /* 0x0000000506057c10 */ /* 0x003fce000fffe0ff */
[----:B------:R-:W0:Y:S01]  /*1510*/  LDC.64 R10, c[0x0][0x390] ;  /* 0x0000e400ff0a7b82 */ /* 0x000e220000000a00 */
[----:B--2---:R-:W-:-:S06]  /*1520*/  IMAD.WIDE R8, R5, 0x4, R8 ;  /* 0x0000000405087825 */ /* 0x004fcc00078e0208 */
[----:B------:R-:W2:Y:S01]  /*1530*/  LDG.E R8, desc[UR12][R8.64] ;  /* 0x0000000c08087981 */ /* 0x000ea2000c1e1900 */
[----:B0-----:R-:W-:-:S06]  /*1540*/  IMAD.WIDE R10, R5, 0x4, R10 ;  /* 0x00000004050a7825 */ /* 0x001fcc00078e020a */
[----:B------:R-:W3:Y:S01]  /*1550*/  LDG.E R10, desc[UR12][R10.64] ;  /* 0x0000000c0a0a7981 */ /* 0x000ee2000c1e1900 */
[----:B------:R-:W0:Y:S01]  /*1560*/  S2UR UR10, SR_CgaCtaId ;  /* 0x00000000000a79c3 */ /* 0x000e220000008800 */
[----:B------:R-:W-:Y:S02]  /*1570*/  UMOV UR6, 0x400 ;  /* 0x0000040000067882 */ /* 0x000fe40000000000 */
[----:B------:R-:W-:Y:S01]  /*1580*/  UIADD3 UR11, UPT, UPT, UR6, 0x1000, URZ ;  /* 0x00001000060b7890 */ /* 0x000fe2000fffe0ff */
[----:B------:R-:W-:Y:S01]  /*1590*/  VIADD R0, R19, UR5 ;  /* 0x0000000513007c36 */ /* 0x000fe20008000000 */
[----:B0-----:R-:W-:Y:S02]  /*15a0*/  ULEA UR6, UR10, UR6, 0x18 ;  /* 0x000000060a067291 */ /* 0x001fe4000f8ec0ff */
[----:B------:R-:W-:-:S04]  /*15b0*/  ULEA UR11, UR10, UR11, 0x18 ;  /* 0x0000000b0a0b7291 */ /* 0x000fc8000f8ec0ff */
[C---:B------:R-:W-:Y:S02]  /*15c0*/  LEA R5, R0.reuse, UR6, 0x2 ;  /* 0x0000000600057c11 */ /* 0x040fe4000f8e10ff */
[----:B------:R-:W-:-:S03]  /*15d0*/  LEA R13, R0, UR11, 0x2 ;  /* 0x0000000b000d7c11 */ /* 0x000fc6000f8e10ff */
[----:B--2---:R2:W-:Y:S04]  /*15e0*/  STS [R5], R8 ;  /* 0x0000000805007388 */ /* 0x0045e80000000800 */
[----:B---3--:R2:W-:Y:S02]  /*15f0*/  STS [R13], R10 ;  /* 0x0000000a0d007388 */ /* 0x0085e40000000800 */
.L_x_9:
[----:B------:R-:W-:Y:S05]  /*1600*/  BSYNC.RECONVERGENT B0 ;  /* 0x0000000000007941 */ /* 0x000fea0003800200 */
.L_x_8:
[----:B------:R-:W-:Y:S01]  /*1610*/  BAR.SYNC.DEFER_BLOCKING 0x0 ;  /* 0x0000000000007b1d */ /* 0x000fe20000010000 */
[----:B------:R-:W-:Y:S01]  /*1620*/  ISETP.LE.AND P3, PT, R7, UR4, PT ;  /* 0x0000000407007c0c */ /* 0x000fe2000bf63270 */
[----:B012---:R-:W-:-:S12]  /*1630*/  IMAD.MOV.U32 R13, RZ, RZ, 0x800000 ;  /* 0x00800000ff0d7424 */ /* 0x007fd800078e00ff */
[----:B------:R-:W-:Y:S05]  /*1640*/  @P3 BRA `(.L_x_14) ;  /* 0x0000000c001c3947 */ /* 0x000fea0003800000 */
[----:B------:R-:W-:Y:S05]  /*1650*/  @!P2 BRA `(.L_x_15) ;  /* 0x0000000400f8a947 */ /* 0x000fea0003800000 */
[----:B------:R-:W-:Y:S01]  /*1660*/  HFMA2 R13, -RZ, RZ, 7.62939453125e-06, 0 ;  /* 0x00800000ff0d7431 */ /* 0x000fe200000001ff */
[----:B------:R-:W-:-:S06]  /*1670*/  UMOV UR5, URZ ;  /* 0x000000ff00057c82 */ /* 0x000fcc0008000000 */
.L_x_21:
[----:B------:R-:W-:Y:S01]  /*1680*/  UISETP.GE.U32.AND UP0, UPT, UR18, 0x7, UPT ;  /* 0x000000071200788c */ /* 0x000fe2000bf06070 */
[----:B0-----:R-:W-:Y:S01]  /*1690*/  IMAD.MOV.U32 R8, RZ, RZ, RZ ;  /* 0x000000ffff087224 */ /* 0x001fe200078e00ff */
[----:B------:R-:W-:-:S07]  /*16a0*/  UMOV UR6, URZ ;  /* 0x000000ff00067c82 */ /* 0x000fce0008000000 */
[----:B------:R-:W-:Y:S05]  /*16b0*/  BRA.U !UP0, `(.L_x_16) ;  /* 0x0000000108a07547 */ /* 0x000fea000b800000 */
[----:B------:R-:W0:Y:S01]  /*16c0*/  S2UR UR11, SR_CgaCtaId ;  /* 0x00000000000b79c3 */ /* 0x000e220000008800 */
[----:B------:R-:W-:Y:S01]  /*16d0*/  UMOV UR6, 0x400 ;  /* 0x0000040000067882 */ /* 0x000fe20000000000 */
[----:B------:R-:W-:Y:S01]  /*16e0*/  IMAD.MOV.U32 R8, RZ, RZ, RZ ;  /* 0x000000ffff087224 */ /* 0x000fe200078e00ff */
[----:B------:R-:W-:Y:S01]  /*16f0*/  UIADD3 UR10, UPT, UPT, UR6, 0x2000, URZ ;  /* 0x00002000060a7890 */ /* 0x000fe2000fffe0ff */
[----:B------:R-:W1:Y:S01]  /*1700*/  LDCU UR16, c[0x0][0x3a0] ;  /* 0x00007400ff1077ac */ /* 0x000e620008000800 */
[----:B0-----:R-:W-:Y:S02]  /*1710*/  ULEA UR15, UR11, UR6, 0x18 ;  /* 0x000000060b0f7291 */ /* 0x001fe4000f8ec0ff */
[----:B------:R-:W-:Y:S01]  /*1720*/  ULEA UR11, UR11, UR10, 0x18 ;  /* 0x0000000a0b0b7291 */ /* 0x000fe2000f8ec0ff */
[----:B-1----:R-:W-:-:S11]  /*1730*/  UMOV UR6, URZ ;  /* 0x000000ff00067c82 */ /* 0x002fd60008000000 */
.L_x_17:
[----:B------:R-:W-:Y:S02]  /*1740*/  UIMAD UR10, UR5, UR16, UR6 ;  /* 0x00000010050a72a4 */ /* 0x000fe4000f8e0206 */
[----:B------:R-:W-:Y:S01]  /*1750*/  IADD3 R0, PT, PT, R19, UR6, RZ ;  /* 0x0000000613007c10 */ /* 0x000fe2000fffe0ff */
[----:B------:R-:W-:Y:S02]  /*1760*/  UIADD3 UR6, UPT, UPT, UR6, 0x8, URZ ;  /* 0x0000000806067890 */ /* 0x000fe4000fffe0ff */
[----:B------:R-:W-:Y:S01]  /*1770*/  ULEA UR10, UR10, UR15, 0x2 ;  /* 0x0000000f0a0a7291 */ /* 0x000fe2000f8e10ff */
[----:B------:R-:W-:Y:S01]  /*1780*/  LEA R10, R0, UR11, 0x2 ;  /* 0x0000000b000a7c11 */ /* 0x000fe2000f8e10ff */
[----:B------:R-:W-:-:S04]  /*1790*/  UISETP.NE.AND UP0, UPT, UR6, UR7, UPT ;  /* 0x000000070600728c */ /* 0x000fc8000bf05270 */
[----:B------:R-:W-:Y:S04]  /*17a0*/  LDS R11, [R10] ;  /* 0x000000000a0b7984 */ /* 0x000fe80000000800 */
[----:B------:R-:W0:Y:S04]  /*17b0*/  LDS R12, [UR10] ;  /* 0x0000000aff0c7984 */ /* 0x000e280008000800 */
[----:B------:R-:W-:Y:S04]  /*17c0*/  LDS R14, [R10+0x4] ;  /* 0x000004000a0e7984 */ /* 0x000fe80000000800 */
[----:B------:R-:W1:Y:S04]  /*17d0*/  LDS R15, [UR10+0x4] ;  /* 0x0000040aff0f7984 */ /* 0x000e680008000800 */
[----:B------:R-:W-:Y:S04]  /*17e0*/  LDS R20, [R10+0x8] ;  /* 0x000008000a147984 */ /* 0x000fe80000000800 */
[----:B------:R-:W2:Y:S04]  /*17f0*/  LDS R21, [UR10+0x8] ;  /* 0x0000080aff157984 */ /* 0x000ea80008000800 */
[----:B------:R-:W-:Y:S04]  /*1800*/  LDS R22, [R10+0xc] ;  /* 0x00000c000a167984 */ /* 0x000fe80000000800 */
[----:B------:R-:W3:Y:S04]  /*1810*/  LDS R23, [UR10+0xc] ;  /* 0x00000c0aff177984 */ /* 0x000ee80008000800 */
[----:B------:R-:W-:Y:S04]  /*1820*/  LDS R24, [R10+0x10] ;  /* 0x000010000a187984 */ /* 0x000fe80000000800 */
[----:B------:R-:W4:Y:S04]  /*1830*/  LDS R25, [UR10+0x10] ;  /* 0x0000100aff197984 */ /* 0x000f280008000800 */
[----:B------:R-:W-:Y:S04]  /*1840*/  LDS R2, [R10+0x14] ;  /* 0x000014000a027984 */ /* 0x000fe80000000800 */
[----:B------:R-:W5:Y:S01]  /*1850*/  LDS R7, [UR10+0x14] ;  /* 0x0000140aff077984 */ /* 0x000f620008000800 */
[----:B0-----:R-:W-:-:S03]  /*1860*/  FFMA R11, R11, R12, R8 ;  /* 0x0000000c0b0b7223 */ /* 0x001fc60000000008 */
[----:B------:R-:W-:Y:S04]  /*1870*/  LDS R0, [R10+0x18] ;  /* 0x000018000a007984 */ /* 0x000fe80000000800 */
[----:B------:R-:W0:Y:S01]  /*1880*/  LDS R5, [UR10+0x18] ;  /* 0x0000180aff057984 */ /* 0x000e220008000800 */
[----:B-1----:R-:W-:-:S03]  /*1890*/  FFMA R11, R14, R15, R11 ;  /* 0x0000000f0e0b7223 */ /* 0x002fc6000000000b */
[----:B------:R-:W-:Y:S04]  /*18a0*/  LDS R6, [R10+0x1c] ;  /* 0x00001c000a067984 */ /* 0x000fe80000000800 */
[----:B------:R-:W1:Y:S01]  /*18b0*/  LDS R9, [UR10+0x1c] ;  /* 0x00001c0aff097984 */ /* 0x000e620008000800 */
[----:B--2---:R-:W-:-:S04]  /*18c0*/  FFMA R11, R20, R21, R11 ;  /* 0x00000015140b7223 */ /* 0x004fc8000000000b */
[----:B---3--:R-:W-:-:S04]  /*18d0*/  FFMA R11, R22, R23, R11 ;  /* 0x00000017160b7223 */ /* 0x008fc8000000000b */
[----:B----4-:R-:W-:-:S04]  /*18e0*/  FFMA R11, R24, R25, R11 ;  /* 0x00000019180b7223 */ /* 0x010fc8000000000b */
[----:B-----5:R-:W-:-:S04]  /*18f0*/  FFMA R7, R2, R7, R11 ;  /* 0x0000000702077223 */ /* 0x020fc8000000000b */
[----:B0-----:R-:W-:-:S04]  /*1900*/  FFMA R5, R0, R5, R7 ;  /* 0x0000000500057223 */ /* 0x001fc80000000007 */
[----:B-1----:R-:W-:Y:S01]  /*1910*/  FFMA R8, R6, R9, R5 ;  /* 0x0000000906087223 */ /* 0x002fe20000000005 */
[----:B------:R-:W-:Y:S06]  /*1920*/  BRA.U UP0, `(.L_x_17) ;  /* 0xfffffffd00847547 */ /* 0x000fec000b83ffff */
[----:B------:R-:W-:-:S05]  /*1930*/  UMOV UR6, UR7 ;  /* 0x0000000700067c82 */ /* 0x000fca0008000000 */
.L_x_16:
[----:B------:R-:W-:-:S09]  /*1940*/  UISETP.NE.AND UP0, UPT, UR19, URZ, UPT ;  /* 0x000000ff1300728c */ /* 0x000fd2000bf05270 */
[----:B------:R-:W-:Y:S05]  /*1950*/  BRA.U !UP0, `(.L_x_18) ;  /* 0x0000000108fc7547 */ /* 0x000fea000b800000 */
[----:B------:R-:W-:Y:S02]  /*1960*/  UIADD3 UR10, UPT, UPT, UR19, -0x1, URZ ;  /* 0xffffffff130a7890 */ /* 0x000fe4000fffe0ff */
[----:B------:R-:W-:Y:S02]  /*1970*/  UISETP.NE.AND UP1, UPT, UR20, URZ, UPT ;  /* 0x000000ff1400728c */ /* 0x000fe4000bf25270 */
[----:B------:R-:W-:-:S09]  /*1980*/  UISETP.GE.U32.AND UP0, UPT, UR10, 0x3, UPT ;  /* 0x000000030a00788c */ /* 0x000fd2000bf06070 */
[----:B------:R-:W-:Y:S05]  /*1990*/  BRA.U !UP0, `(.L_x_19) ;  /* 0x00000001085c7547 */ /* 0x000fea000b800000 */
[----:B------:R-:W0:Y:S01]  /*19a0*/  S2UR UR16, SR_CgaCtaId ;  /* 0x00000000001079c3 */ /* 0x000e220000008800 */
[----:B------:R-:W1:Y:S01]  /*19b0*/  LDCU UR10, c[0x0][0x3a0] ;  /* 0x00007400ff0a77ac */ /* 0x000e620008000800 */
[----:B------:R-:W-:Y:S01]  /*19c0*/  VIADD R0, R19, UR6 ;  /* 0x0000000613007c36 */ /* 0x000fe20008000000 */
[----:B------:R-:W-:Y:S02]  /*19d0*/  UMOV UR11, 0x400 ;  /* 0x00000400000b7882 */ /* 0x000fe40000000000 */
[----:B------:R-:W-:Y:S02]  /*19e0*/  UIADD3 UR15, UPT, UPT, UR11, 0x2000, URZ ;  /* 0x000020000b0f7890 */ /* 0x000fe4000fffe0ff */
[----:B-1----:R-:W-:Y:S02]  /*19f0*/  UIMAD UR10, UR5, UR10, UR6 ;  /* 0x0000000a050a72a4 */ /* 0x002fe4000f8e0206 */
[----:B------:R-:W-:Y:S02]  /*1a00*/  UIADD3 UR6, UPT, UPT, UR6, 0x4, URZ ;  /* 0x0000000406067890 */ /* 0x000fe4000fffe0ff */
[----:B0-----:R-:W-:-:S02]  /*1a10*/  ULEA UR11, UR16, UR11, 0x18 ;  /* 0x0000000b100b7291 */ /* 0x001fc4000f8ec0ff */
[----:B------:R-:W-:Y:S02]  /*1a20*/  ULEA UR15, UR16, UR15, 0x18 ;  /* 0x0000000f100f7291 */ /* 0x000fe4000f8ec0ff */
[----:B------:R-:W-:-:S04]  /*1a30*/  ULEA UR10, UR10, UR11, 0x2 ;  /* 0x0000000b0a0a7291 */ /* 0x000fc8000f8e10ff */
[----:B------:R-:W-:-:S05]  /*1a40*/  LEA R0, R0, UR15, 0x2 ;  /* 0x0000000f00007c11 */ /* 0x000fca000f8e10ff */
[----:B------:R-:W-:Y:S04]  /*1a50*/  LDS R2, [UR10] ;  /* 0x0000000aff027984 */ /* 0x000fe80008000800 */
[----:B------:R-:W0:Y:S04]  /*1a60*/  LDS R5, [R0] ;  /* 0x0000000000057984 */ /* 0x000e280000000800 */
[----:B------:R-:W-:Y:S04]  /*1a70*/  LDS R6, [UR10+0x4] ;  /* 0x0000040aff067984 */ /* 0x000fe80008000800 */
[----:B------:R-:W1:Y:S04]  /*1a80*/  LDS R7, [R0+0x4] ;  /* 0x0000040000077984 */ /* 0x000e680000000800 */
[----:B------:R-:W-:Y:S04]  /*1a90*/  LDS R10, [UR10+0x8] ;  /* 0x0000080aff0a7984 */ /* 0x000fe80008000800 */
[----:B------:R-:W2:Y:S04]  /*1aa0*/  LDS R9, [R0+0x8] ;  /* 0x0000080000097984 */ /* 0x000ea80000000800 */
[----:B------:R-:W-:Y:S04]  /*1ab0*/  LDS R12, [UR10+0xc] ;  /* 0x00000c0aff0c7984 */ /* 0x000fe80008000800 */
[----:B------:R-:W3:Y:S01]  /*1ac0*/  LDS R11, [R0+0xc] ;  /* 0x00000c00000b7984 */ /* 0x000ee20000000800 */
[----:B0-----:R-:W-:-:S04]  /*1ad0*/  FFMA R2, R5, R2, R8 ;  /* 0x0000000205027223 */ /* 0x001fc80000000008 */
[----:B-1----:R-:W-:-:S04]  /*1ae0*/  FFMA R2, R7, R6, R2 ;  /* 0x0000000607027223 */ /* 0x002fc80000000002 */
[----:B--2---:R-:W-:-:S04]  /*1af0*/  FFMA R2, R9, R10, R2 ;  /* 0x0000000a09027223 */ /* 0x004fc80000000002 */
[----:B---3--:R-:W-:-:S07]  /*1b00*/  FFMA R8, R11, R12, R2 ;  /* 0x0000000c0b087223 */ /* 0x008fce0000000002 */
.L_x_19:
[----:B------:R-:W-:Y:S05]  /*1b10*/  BRA.U !UP1, `(.L_x_18) ;  /* 0x00000001098c7547 */ /* 0x000fea000b800000 */
[----:B------:R-:W-:Y:S02]  /*1b20*/  UIADD3 UR10, UPT, UPT, UR20, -0x1, URZ ;  /* 0xffffffff140a7890 */ /* 0x000fe4000fffe0ff */
[----:B------:R-:W-:Y:S02]  /*1b30*/  UISETP.NE.AND UP1, UPT, UR21, URZ, UPT ;  /* 0x000000ff1500728c */ /* 0x000fe4000bf25270 */
[----:B------:R-:W-:-:S09]  /*1b40*/  UISETP.NE.AND UP0, UPT, UR10, URZ, UPT ;  /* 0x000000ff0a00728c */ /* 0x000fd2000bf05270 */
        /* <DEDUP_REMOVED lines=15> */
[----:B------:R-:W1:Y:S01]  /*1c40*/  LDS R7, [R0+0x4] ;  /* 0x0000040000077984 */ /* 0x000e620000000800 */
[----:B0-----:R-:W-:-:S04]  /*1c50*/  FFMA R2, R5, R2, R8 ;  /* 0x0000000205027223 */ /* 0x001fc80000000008 */
[----:B-1----:R-:W-:-:S07]  /*1c60*/  FFMA R8, R7, R6, R2 ;  /* 0x0000000607087223 */ /* 0x002fce0000000002 */
.L_x_20:
[----:B------:R-:W-:Y:S05]  /*1c70*/  BRA.U !UP1, `(.L_x_18) ;  /* 0x0000000109347547 */ /* 0x000fea000b800000 */
[----:B------:R-:W0:Y:S01]  /*1c80*/  S2UR UR15, SR_CgaCtaId ;  /* 0x00000000000f79c3 */ /* 0x000e220000008800 */
[----:B------:R-:W1:Y:S01]  /*1c90*/  LDCU UR16, c[0x0][0x3a0] ;  /* 0x00007400ff1077ac */ /* 0x000e620008000800 */
[----:B------:R-:W-:Y:S01]  /*1ca0*/  IADD3 R0, PT, PT, R19, UR6, RZ ;  /* 0x0000000613007c10 */ /* 0x000fe2000fffe0ff */
[----:B------:R-:W-:Y:S02]  /*1cb0*/  UMOV UR10, 0x400 ;  /* 0x00000400000a7882 */ /* 0x000fe40000000000 */
[----:B------:R-:W-:Y:S02]  /*1cc0*/  UIADD3 UR11, UPT, UPT, UR10, 0x2000, URZ ;  /* 0x000020000a0b7890 */ /* 0x000fe4000fffe0ff */
[----:B0-----:R-:W-:Y:S02]  /*1cd0*/  ULEA UR22, UR15, UR10, 0x18 ;  /* 0x0000000a0f167291 */ /* 0x001fe4000f8ec0ff */
[----:B-1----:R-:W-:Y:S02]  /*1ce0*/  UIMAD UR10, UR5, UR16, UR6 ;  /* 0x00000010050a72a4 */ /* 0x002fe4000f8e0206 */
[----:B------:R-:W-:-:S02]  /*1cf0*/  ULEA UR11, UR15, UR11, 0x18 ;  /* 0x0000000b0f0b7291 */ /* 0x000fc4000f8ec0ff */
[----:B------:R-:W-:-:S04]  /*1d00*/  ULEA UR10, UR10, UR22, 0x2 ;  /* 0x000000160a0a7291 */ /* 0x000fc8000f8e10ff */
[----:B------:R-:W-:-:S05]  /*1d10*/  LEA R0, R0, UR11, 0x2 ;  /* 0x0000000b00007c11 */ /* 0x000fca000f8e10ff */
[----:B------:R-:W-:Y:S04]  /*1d20*/  LDS R2, [UR10] ;  /* 0x0000000aff027984 */ /* 0x000fe80008000800 */
[----:B------:R-:W0:Y:S02]  /*1d30*/  LDS R5, [R0] ;  /* 0x0000000000057984 */ /* 0x000e240000000800 */
[----:B0-----:R-:W-:-:S07]  /*1d40*/  FFMA R8, R5, R2, R8 ;  /* 0x0000000205087223 */ /* 0x001fce0000000008 */
.L_x_18:
[----:B------:R-:W0:Y:S01]  /*1d50*/  S2UR UR10, SR_CgaCtaId ;  /* 0x00000000000a79c3 */ /* 0x000e220000008800 */
[----:B------:R-:W1:Y:S01]  /*1d60*/  LDCU UR11, c[0x0][0x3a8] ;  /* 0x00007500ff0b77ac */ /* 0x000e620008000800 */
[----:B------:R-:W-:Y:S01]  /*1d70*/  LEA R0, R18, UR5, 0x4 ;  /* 0x0000000512007c11 */ /* 0x000fe2000f8e20ff */
[----:B------:R-:W-:Y:S01]  /*1d80*/  UMOV UR6, 0x400 ;  /* 0x0000040000067882 */ /* 0x000fe20000000000 */
[----:B------:R-:W-:Y:S02]  /*1d90*/  UIADD3 UR5, UPT, UPT, UR5, 0x1, URZ ;  /* 0x0000000105057890 */ /* 0x000fe4000fffe0ff */
[----:B------:R-:W-:Y:S02]  /*1da0*/  UIADD3 UR6, UPT, UPT, UR6, 0x6100, URZ ;  /* 0x0000610006067890 */ /* 0x000fe4000fffe0ff */
[----:B------:R-:W-:Y:S01]  /*1db0*/  UISETP.NE.AND UP0, UPT, UR5, UR8, UPT ;  /* 0x000000080500728c */ /* 0x000fe2000bf05270 */
[----:B-1----:R-:W-:Y:S01]  /*1dc0*/  FMUL R8, R8, UR11 ;  /* 0x0000000b08087c20 */ /* 0x002fe20008400000 */
[----:B0-----:R-:W-:-:S04]  /*1dd0*/  ULEA UR6, UR10, UR6, 0x18 ;  /* 0x000000060a067291 */ /* 0x001fc8000f8ec0ff */
[----:B------:R-:W-:-:S04]  /*1de0*/  FSETP.GT.AND P0, PT, R13, R8, PT ;  /* 0x000000080d00720b */ /* 0x000fc80003f04000 */
[----:B------:R-:W-:Y:S02]  /*1df0*/  FSEL R13, R13, R8, P0 ;  /* 0x000000080d0d7208 */ /* 0x000fe40000000000 */
[----:B------:R-:W-:-:S05]  /*1e00*/  LEA R5, R0, UR6, 0x2 ;  /* 0x0000000600057c11 */ /* 0x000fca000f8e10ff */
[----:B------:R0:W-:Y:S01]  /*1e10*/  STS [R5], R8 ;  /* 0x0000000805007388 */ /* 0x0001e20000000800 */
[----:B------:R-:W-:Y:S05]  /*1e20*/  BRA.U !UP0, `(.L_x_14) ;  /* 0x0000000508247547 */ /* 0x000fea000b800000 */
[----:B------:R-:W-:Y:S05]  /*1e30*/  BRA `(.L_x_21) ;  /* 0xfffffff800107947 */ /* 0x000fea000383ffff */
.L_x_15:
[----:B------:R-:W-:Y:S01]  /*1e40*/  UISETP.GE.AND UP0, UPT, UR17, 0x8, UPT ;  /* 0x000000081100788c */ /* 0x000fe2000bf06270 */
[----:B------:R-:W-:Y:S01]  /*1e50*/  IMAD.MOV.U32 R13, RZ, RZ, 0x800000 ;  /* 0x00800000ff0d7424 */ /* 0x000fe200078e00ff */
[----:B------:R-:W-:Y:S01]  /*1e60*/  UISETP.NE.AND UP1, UPT, UR9, URZ, UPT ;  /* 0x000000ff0900728c */ /* 0x000fe2000bf25270 */
[----:B------:R-:W-:-:S06]  /*1e70*/  UMOV UR5, URZ ;  /* 0x000000ff00057c82 */ /* 0x000fcc0008000000 */
[----:B------:R-:W-:Y:S05]  /*1e80*/  BRA.U !UP0, `(.L_x_22) ;  /* 0x00000001085c7547 */ /* 0x000fea000b800000 */
[----:B------:R-:W0:Y:S01]  /*1e90*/  S2UR UR10, SR_CgaCtaId ;  /* 0x00000000000a79c3 */ /* 0x000e220000008800 */
[----:B------:R-:W-:Y:S01]  /*1ea0*/  UMOV UR5, 0x400 ;  /* 0x0000040000057882 */ /* 0x000fe20000000000 */
[----:B------:R-:W-:Y:S01]  /*1eb0*/  HFMA2 R13, -RZ, RZ, 7.62939453125e-06, 0 ;  /* 0x00800000ff0d7431 */ /* 0x000fe200000001ff */
[----:B------:R-:W-:Y:S02]  /*1ec0*/  UIADD3 UR6, UPT, UPT, UR5, 0x6100, URZ ;  /* 0x0000610005067890 */ /* 0x000fe4000fffe0ff */
[----:B------:R-:W-:Y:S02]  /*1ed0*/  ULOP3.LUT UR5, UR8, 0x18, URZ, 0xc0, !UPT ;  /* 0x0000001808057892 */ /* 0x000fe4000f8ec0ff */
[----:B0-----:R-:W-:-:S03]  /*1ee0*/  ULEA UR10, UR10, UR6, 0x18 ;  /* 0x000000060a0a7291 */ /* 0x001fc6000f8ec0ff */
[----:B------:R-:W-:-:S09]  /*1ef0*/  UMOV UR6, URZ ;  /* 0x000000ff00067c82 */ /* 0x000fd20008000000 */
.L_x_23:
[----:B0-----:R-:W-:Y:S01]  /*1f00*/  LEA R0, R18, UR6, 0x4 ;  /* 0x0000000612007c11 */ /* 0x001fe2000f8e20ff */
[--C-:B------:R-:W-:Y:S01]  /*1f10*/  IMAD.MOV.U32 R5, RZ, RZ, R4.reuse ;  /* 0x000000ffff057224 */ /* 0x100fe200078e0004 */
[-C--:B------:R-:W-:Y:S01]  /*1f20*/  MOV R6, R4.reuse ;  /* 0x0000000400067202 */ /* 0x080fe20000000f00 */
[--C-:B------:R-:W-:Y:S01]  /*1f30*/  IMAD.MOV.U32 R8, RZ, RZ, R4.reuse ;  /* 0x000000ffff087224 */ /* 0x100fe200078e0004 */
[-C--:B------:R-:W-:Y:S01]  /*1f40*/  MOV R9, R4.reuse ;  /* 0x0000000400097202 */ /* 0x080fe20000000f00 */
[--C-:B------:R-:W-:Y:S01]  /*1f50*/  IMAD.MOV.U32 R10, RZ, RZ, R4.reuse ;  /* 0x000000ffff0a7224 */ /* 0x100fe200078e0004 */
[-C--:B------:R-:W-:Y:S01]  /*1f60*/  MOV R11, R4.reuse ;  /* 0x00000004000b7202 */ /* 0x080fe20000000f00 */
[----:B------:R-:W-:Y:S01]  /*1f70*/  IMAD.MOV.U32 R7, RZ, RZ, R4 ;  /* 0x000000ffff077224 */ /* 0x000fe200078e0004 */
[----:B------:R-:W-:Y:S01]  /*1f80*/  LEA R0, R0, UR10, 0x2 ;  /* 0x0000000a00007c11 */ /* 0x000fe2000f8e10ff */
[----:B------:R-:W-:Y:S01]  /*1f90*/  UIADD3 UR6, UPT, UPT, UR6, 0x8, URZ ;  /* 0x0000000806067890 */ /* 0x000fe2000fffe0ff */
[----:B------:R-:W-:-:S03]  /*1fa0*/  FSETP.GT.AND P0, PT, R13, R4, PT ;  /* 0x000000040d00720b */ /* 0x000fc60003f04000 */
[----:B------:R0:W-:Y:S01]  /*1fb0*/  STS.128 [R0+0x10], R8 ;  /* 0x0000100800007388 */ /* 0x0001e20000000c00 */
[----:B------:R-:W-:Y:S01]  /*1fc0*/  UISETP.NE.AND UP0, UPT, UR6, UR5, UPT ;  /* 0x000000050600728c */ /* 0x000fe2000bf05270 */
[----:B------:R-:W-:Y:S02]  /*1fd0*/  FSEL R13, R13, R4, P0 ;  /* 0x000000040d0d7208 */ /* 0x000fe40000000000 */
[----:B------:R0:W-:Y:S06]  /*1fe0*/  STS.128 [R0], R4 ;  /* 0x0000000400007388 */ /* 0x0001ec0000000c00 */
[----:B------:R-:W-:Y:S05]  /*1ff0*/  BRA.U UP0, `(.L_x_23) ;  /* 0xfffffffd00c07547 */ /* 0x000fea000b83ffff */
.L_x_22:
[----:B------:R-:W-:Y:S05]  /*2000*/  BRA.U !UP1, `(.L_x_14) ;  /* 0x0000000109ac7547 */ /* 0x000fea000b800000 */
[----:B------:R-:W-:Y:S02]  /*2010*/  UISETP.GE.U32.AND UP0, UPT, UR9, 0x4, UPT ;  /* 0x000000040900788c */ /* 0x000fe4000bf06070 */
[----:B------:R-:W-:-:S07]  /*2020*/  UISETP.NE.AND UP1, UPT, UR23, URZ, UPT ;  /* 0x000000ff1700728c */ /* 0x000fce000bf25270 */
[----:B------:R-:W-:Y:S05]  /*2030*/  BRA.U !UP0, `(.L_x_24) ;  /* 0x0000000108387547 */ /* 0x000fea000b800000 */
[----:B------:R-:W1:Y:S01]  /*2040*/  S2UR UR10, SR_CgaCtaId ;  /* 0x00000000000a79c3 */ /* 0x000e620000008800 */
[----:B------:R-:W-:Y:S01]  /*2050*/  UMOV UR6, 0x400 ;  /* 0x0000040000067882 */ /* 0x000fe20000000000 */
[----:B0-----:R-:W-:Y:S01]  /*2060*/  LEA R0, R18, UR5, 0x4 ;  /* 0x0000000512007c11 */ /* 0x001fe2000f8e20ff */
[----:B------:R-:W-:Y:S01]  /*2070*/  UIADD3 UR6, UPT, UPT, UR6, 0x6100, URZ ;  /* 0x0000610006067890 */ /* 0x000fe2000fffe0ff */
[-C--:B------:R-:W-:Y:S01]  /*2080*/  MOV R5, R4.reuse ;  /* 0x0000000400057202 */ /* 0x080fe20000000f00 */
[----:B------:R-:W-:Y:S01]  /*2090*/  IMAD.MOV.U32 R6, RZ, RZ, R4 ;  /* 0x000000ffff067224 */ /* 0x000fe200078e0004 */
[-C--:B------:R-:W-:Y:S01]  /*20a0*/  MOV R7, R4.reuse ;  /* 0x0000000400077202 */ /* 0x080fe20000000f00 */
[----:B------:R-:W-:Y:S01]  /*20b0*/  UIADD3 UR5, UPT, UPT, UR5, 0x4, URZ ;  /* 0x0000000405057890 */ /* 0x000fe2000fffe0ff */
[----:B------:R-:W-:-:S04]  /*20c0*/  FSETP.GT.AND P0, PT, R13, R4, PT ;  /* 0x000000040d00720b */ /* 0x000fc80003f04000 */
[----:B------:R-:W-:Y:S01]  /*20d0*/  FSEL R13, R13, R4, P0 ;  /* 0x000000040d0d7208 */ /* 0x000fe20000000000 */
[----:B-1----:R-:W-:-:S06]  /*20e0*/  ULEA UR6, UR10, UR6, 0x18 ;  /* 0x000000060a067291 */ /* 0x002fcc000f8ec0ff */
[----:B------:R-:W-:-:S05]  /*20f0*/  LEA R0, R0, UR6, 0x2 ;  /* 0x0000000600007c11 */ /* 0x000fca000f8e10ff */
[----:B------:R1:W-:Y:S04]  /*2100*/  STS.64 [R0], R4 ;  /* 0x0000000400007388 */ /* 0x0003e80000000a00 */
[----:B------:R1:W-:Y:S02]  /*2110*/  STS.64 [R0+0x8], R6 ;  /* 0x0000080600007388 */ /* 0x0003e40000000a00 */
.L_x_24:
[----:B------:R-:W-:Y:S05]  /*2120*/  BRA.U !UP1, `(.L_x_14) ;  /* 0x0000000109647547 */ /* 0x000fea000b800000 */
[----:B------:R-:W-:Y:S02]  /*2130*/  UISETP.NE.AND UP0, UPT, UR23, 0x1, UPT ;  /* 0x000000011700788c */ /* 0x000fe4000bf05270 */
[----:B------:R-:W-:-:S04]  /*2140*/  ULOP3.LUT UR6, UR8, 0x1, URZ, 0xc0, !UPT ;  /* 0x0000000108067892 */ /* 0x000fc8000f8ec0ff */
[----:B------:R-:W-:-:S03]  /*2150*/  UISETP.NE.U32.AND UP1, UPT, UR6, 0x1, UPT ;  /* 0x000000010600788c */ /* 0x000fc6000bf25070 */
[----:B------:R-:W-:Y:S08]  /*2160*/  BRA.U !UP0, `(.L_x_25) ;  /* 0x00000001082c7547 */ /* 0x000ff0000b800000 */
[----:B------:R-:W2:Y:S01]  /*2170*/  S2UR UR10, SR_CgaCtaId ;  /* 0x00000000000a79c3 */ /* 0x000ea20000008800 */
[----:B------:R-:W-:Y:S01]  /*2180*/  UMOV UR6, 0x400 ;  /* 0x0000040000067882 */ /* 0x000fe20000000000 */
[----:B01----:R-:W-:Y:S01]  /*2190*/  LEA R0, R18, UR5, 0x4 ;  /* 0x0000000512007c11 */ /* 0x003fe2000f8e20ff */
[----:B------:R-:W-:Y:S01]  /*21a0*/  UIADD3 UR6, UPT, UPT, UR6, 0x6100, URZ ;  /* 0x0000610006067890 */ /* 0x000fe2000fffe0ff */
[----:B------:R-:W-:Y:S01]  /*21b0*/  IMAD.MOV.U32 R5, RZ, RZ, R4 ;  /* 0x000000ffff057224 */ /* 0x000fe200078e0004 */
[----:B------:R-:W-:Y:S01]  /*21c0*/  FSETP.GT.AND P0, PT, R13, R4, PT ;  /* 0x000000040d00720b */ /* 0x000fe20003f04000 */
[----:B------:R-:W-:-:S03]  /*21d0*/  UIADD3 UR5, UPT, UPT, UR5, 0x2, URZ ;  /* 0x0000000205057890 */ /* 0x000fc6000fffe0ff */
[----:B------:R-:W-:Y:S01]  /*21e0*/  FSEL R13, R13, R4, P0 ;  /* 0x000000040d0d7208 */ /* 0x000fe20000000000 */
[----:B--2---:R-:W-:-:S06]  /*21f0*/  ULEA UR6, UR10, UR6, 0x18 ;  /* 0x000000060a067291 */ /* 0x004fcc000f8ec0ff */
[----:B------:R-:W-:-:S05]  /*2200*/  LEA R0, R0, UR6, 0x2 ;  /* 0x0000000600007c11 */ /* 0x000fca000f8e10ff */
[----:B------:R2:W-:Y:S02]  /*2210*/  STS.64 [R0], R4 ;  /* 0x0000000400007388 */ /* 0x0005e40000000a00 */
.L_x_25:
[----:B------:R-:W-:Y:S05]  /*2220*/  BRA.U UP1, `(.L_x_14) ;  /* 0x0000000101247547 */ /* 0x000fea000b800000 */
[----:B------:R-:W3:Y:S01]  /*2230*/  S2UR UR10, SR_CgaCtaId ;  /* 0x00000000000a79c3 */ /* 0x000ee20000008800 */
[----:B------:R-:W-:Y:S01]  /*2240*/  UMOV UR6, 0x400 ;  /* 0x0000040000067882 */ /* 0x000fe20000000000 */
[----:B012---:R-:W-:Y:S01]  /*2250*/  LEA R0, R18, UR5, 0x4 ;  /* 0x0000000512007c11 */ /* 0x007fe2000f8e20ff */
[----:B------:R-:W-:Y:S01]  /*2260*/  UIADD3 UR6, UPT, UPT, UR6, 0x6100, URZ ;  /* 0x0000610006067890 */ /* 0x000fe2000fffe0ff */
[----:B------:R-:W-:-:S04]  /*2270*/  FSETP.GT.AND P0, PT, R13, R4, PT ;  /* 0x000000040d00720b */ /* 0x000fc80003f04000 */
[----:B------:R-:W-:Y:S01]  /*2280*/  FSEL R13, R13, R4, P0 ;  /* 0x000000040d0d7208 */ /* 0x000fe20000000000 */
[----:B---3--:R-:W-:-:S06]  /*2290*/  ULEA UR6, UR10, UR6, 0x18 ;  /* 0x000000060a067291 */ /* 0x008fcc000f8ec0ff */
[----:B------:R-:W-:-:S05]  /*22a0*/  LEA R5, R0, UR6, 0x2 ;  /* 0x0000000600057c11 */ /* 0x000fca000f8e10ff */
[----:B------:R3:W-:Y:S02]  /*22b0*/  STS [R5], R4 ;  /* 0x0000000405007388 */ /* 0x0007e40000000800 */
.L_x_14:
[----:B------:R-:W4:Y:S01]  /*22c0*/  S2UR UR6, SR_CgaCtaId ;  /* 0x00000000000679c3 */ /* 0x000f220000008800 */
[----:B------:R-:W-:Y:S02]  /*22d0*/  UMOV UR5, 0x400 ;  /* 0x0000040000057882 */ /* 0x000fe40000000000 */
[----:B------:R-:W-:-:S04]  /*22e0*/  UIADD3 UR5, UPT, UPT, UR5, 0x6080, URZ ;  /* 0x0000608005057890 */ /* 0x000fc8000fffe0ff */
[----:B----4-:R-:W-:-:S06]  /*22f0*/  ULEA UR5, UR6, UR5, 0x18 ;  /* 0x0000000506057291 */ /* 0x010fcc000f8ec0ff */
[----:B01----:R-:W-:-:S05]  /*2300*/  LEA R7, R18, UR5, 0x2 ;  /* 0x0000000512077c11 */ /* 0x003fca000f8e10ff */
[----:B--2---:R-:W0:Y:S02]  /*2310*/  LDS R0, [R7] ;  /* 0x0000000007007984 */ /* 0x004e240000000800 */
[----:B0-----:R-:W-:-:S04]  /*2320*/  FSETP.GT.AND P0, PT, R0, R13, PT ;  /* 0x0000000d0000720b */ /* 0x001fc80003f04000 */
[----:B------:R-:W-:-:S05]  /*2330*/  FSEL R6, R0, R13, P0 ;  /* 0x0000000d00067208 */ /* 0x000fca0000000000 */
[----:B------:R-:W-:-:S04]  /*2340*/  FADD R0, R0, -R6 ;  /* 0x8000000600007221 */ /* 0x000fc80000000000 */
[----:B------:R-:W-:Y:S02]  /*2350*/  FMUL R2, R0, 1.4426950216293334961 ;  /* 0x3fb8aa3b00027820 */ /* 0x000fe40000400000 */
[----:B------:R-:W0:Y:S03]  /*2360*/  LDS R0, [R3] ;  /* 0x0000000003007984 */ /* 0x000e260000000800 */
[----:B------:R-:W-:-:S13]  /*2370*/  FSETP.GEU.AND P0, PT, R2, -126, PT ;  /* 0xc2fc00000200780b */ /* 0x000fda0003f0e000 */
[----:B------:R-:W-:-:S04]  /*2380*/  @!P0 FMUL R2, R2, 0.5 ;  /* 0x3f00000002028820 */ /* 0x000fc80000400000 */
[----:B---3--:R-:W1:Y:S02]  /*2390*/  MUFU.EX2 R5, R2 ;  /* 0x0000000200057308 */ /* 0x008e640000000800 */
[----:B-1----:R-:W-:-:S04]  /*23a0*/  @!P0 FMUL R5, R5, R5 ;  /* 0x0000000505058220 */ /* 0x002fc80000400000 */
[----:B0-----:R-:W-:-:S05]  /*23b0*/  FMUL R0, R0, R5 ;  /* 0x0000000500007220 */ /* 0x001fca0000400000 */
[----:B------:R-:W-:Y:S01]  /*23c0*/  MOV R5, R0 ;  /* 0x0000000000057202 */ /* 0x000fe20000000f00 */
[----:B------:R-:W-:Y:S06]  /*23d0*/  @P3 BRA `(.L_x_26) ;  /* 0x0000000400843947 */ /* 0x000fec0003800000 */
[----:B------:R-:W-:Y:S01]  /*23e0*/  UISETP.GE.AND UP0, UPT, UR17, 0x4, UPT ;  /* 0x000000041100788c */ /* 0x000fe2000bf06270 */
[----:B------:R-:W-:Y:S01]  /*23f0*/  IMAD.MOV.U32 R5, RZ, RZ, R0 ;  /* 0x000000ffff057224 */ /* 0x000fe200078e0000 */
[----:B------:R-:W-:Y:S01]  /*2400*/  UISETP.NE.AND UP1, UPT, UR23, URZ, UPT ;  /* 0x000000ff1700728c */ /* 0x000fe2000bf25270 */
[----:B------:R-:W-:-:S06]  /*2410*/  UMOV UR5, URZ ;  /* 0x000000ff00057c82 */ /* 0x000fcc0008000000 */
[----:B------:R-:W-:Y:S05]  /*2420*/  BRA.U !UP0, `(.L_x_27) ;  /* 0x0000000108cc7547 */ /* 0x000fea000b800000 */
[----:B------:R-:W0:Y:S01]  /*2430*/  S2UR UR11, SR_CgaCtaId ;  /* 0x00000000000b79c3 */ /* 0x000e220000008800 */
[----:B------:R-:W-:Y:S01]  /*2440*/  UMOV UR6, 0x400 ;  /* 0x0000040000067882 */ /* 0x000fe20000000000 */
[----:B------:R-:W-:Y:S01]  /*2450*/  MOV R5, R0 ;  /* 0x0000000000057202 */ /* 0x000fe20000000f00 */
[----:B------:R-:W-:Y:S02]  /*2460*/  UIADD3 UR10, UPT, UPT, UR6, 0x6100, URZ ;  /* 0x00006100060a7890 */ /* 0x000fe4000fffe0ff */
[----:B------:R-:W-:Y:S02]  /*2470*/  UIADD3 UR6, UPT, UPT, UR6, 0x6900, URZ ;  /* 0x0000690006067890 */ /* 0x000fe4000fffe0ff */
[----:B------:R-:W-:Y:S02]  /*2480*/  ULOP3.LUT UR5, UR8, 0x1c, URZ, 0xc0, !UPT ;  /* 0x0000001c08057892 */ /* 0x000fe4000f8ec0ff */
[----:B0-----:R-:W-:Y:S02]  /*2490*/  ULEA UR15, UR11, UR10, 0x18 ;  /* 0x0000000a0b0f7291 */ /* 0x001fe4000f8ec0ff */
[----:B------:R-:W-:-:S03]  /*24a0*/  ULEA UR10, UR11, UR6, 0x18 ;  /* 0x000000060b0a7291 */ /* 0x000fc6000f8ec0ff */
[----:B------:R-:W-:-:S09]  /*24b0*/  UMOV UR6, URZ ;  /* 0x000000ff00067c82 */ /* 0x000fd20008000000 */
.L_x_28:
[----:B------:R-:W-:Y:S01]  /*24c0*/  LEA R2, R18, UR6, 0x4 ;  /* 0x0000000612027c11 */ /* 0x000fe2000f8e20ff */
[----:B------:R-:W-:-:S03]  /*24d0*/  UIADD3 UR6, UPT, UPT, UR6, 0x4, URZ ;  /* 0x0000000406067890 */ /* 0x000fc6000fffe0ff */
[C---:B------:R-:W-:Y:S01]  /*24e0*/  LEA R7, R2.reuse, UR15, 0x2 ;  /* 0x0000000f02077c11 */ /* 0x040fe2000f8e10ff */
[----:B------:R-:W-:Y:S01]  /*24f0*/  UISETP.NE.AND UP0, UPT, UR6, UR5, UPT ;  /* 0x000000050600728c */ /* 0x000fe2000bf05270 */
[----:B0-----:R-:W-:-:S03]  /*2500*/  LEA R11, R2, UR10, 0x2 ;  /* 0x0000000a020b7c11 */ /* 0x001fc6000f8e10ff */
[----:B------:R-:W0:Y:S02]  /*2510*/  LDS R9, [R7] ;  /* 0x0000000007097984 */ /* 0x000e240000000800 */
[----:B0-----:R-:W-:-:S04]  /*2520*/  FADD R9, -R6, R9 ;  /* 0x0000000906097221 */ /* 0x001fc80000000100 */
[----:B------:R-:W-:-:S05]  /*2530*/  FMUL R9, R9, 1.4426950216293334961 ;  /* 0x3fb8aa3b09097820 */ /* 0x000fca0000400000 */
[----:B------:R-:W-:-:S13]  /*2540*/  FSETP.GEU.AND P0, PT, R9, -126, PT ;  /* 0xc2fc00000900780b */ /* 0x000fda0003f0e000 */
[----:B------:R-:W-:-:S04]  /*2550*/  @!P0 FMUL R9, R9, 0.5 ;  /* 0x3f00000009098820 */ /* 0x000fc80000400000 */
[----:B------:R-:W0:Y:S02]  /*2560*/  MUFU.EX2 R8, R9 ;  /* 0x0000000900087308 */ /* 0x000e240000000800 */
[----:B0-----:R-:W-:-:S05]  /*2570*/  @!P0 FMUL R8, R8, R8 ;  /* 0x0000000808088220 */ /* 0x001fca0000400000 */
[----:B------:R0:W-:Y:S04]  /*2580*/  STS [R11], R8 ;  /* 0x000000080b007388 */ /* 0x0001e80000000800 */
[----:B------:R-:W1:Y:S01]  /*2590*/  LDS R13, [R7+0x4] ;  /* 0x00000400070d7984 */ /* 0x000e620000000800 */
[----:B0-----:R-:W-:Y:S01]  /*25a0*/  FADD R8, R8, R5 ;  /* 0x0000000508087221 */ /* 0x001fe20000000000 */
[----:B-1----:R-:W-:-:S04]  /*25b0*/  FADD R13, -R6, R13 ;  /* 0x0000000d060d7221 */ /* 0x002fc80000000100 */
[----:B------:R-:W-:-:S05]  /*25c0*/  FMUL R13, R13, 1.4426950216293334961 ;  /* 0x3fb8aa3b0d0d7820 */ /* 0x000fca0000400000 */
[----:B------:R-:W-:-:S13]  /*25d0*/  FSETP.GEU.AND P0, PT, R13, -126, PT ;  /* 0xc2fc00000d00780b */ /* 0x000fda0003f0e000 */
[----:B------:R-:W-:-:S04]  /*25e0*/  @!P0 FMUL R13, R13, 0.5 ;  /* 0x3f0000000d0d8820 */ /* 0x000fc80000400000 */
[----:B------:R-:W0:Y:S02]  /*25f0*/  MUFU.EX2 R2, R13 ;  /* 0x0000000d00027308 */ /* 0x000e240000000800 */
[----:B0-----:R-:W-:-:S04]  /*2600*/  @!P0 FMUL R2, R2, R2 ;  /* 0x0000000202028220 */ /* 0x001fc80000400000 */
[----:B------:R-:W-:Y:S01]  /*2610*/  FADD R8, R8, R2 ;  /* 0x0000000208087221 */ /* 0x000fe20000000000 */
[----:B------:R-:W-:Y:S04]  /*2620*/  STS [R11+0x4], R2 ;  /* 0x000004020b007388 */ /* 0x000fe80000000800 */
[----:B------:R-:W0:Y:S02]  /*2630*/  LDS R9, [R7+0x8] ;  /* 0x0000080007097984 */ /* 0x000e240000000800 */
[----:B0-----:R-:W-:-:S04]  /*2640*/  FADD R9, -R6, R9 ;  /* 0x0000000906097221 */ /* 0x001fc80000000100 */
        /* <DEDUP_REMOVED lines=15> */
[----:B------:R0:W-:Y:S01]  /*2740*/  STS [R11+0xc], R12 ;  /* 0x00000c0c0b007388 */ /* 0x0001e20000000800 */
[----:B------:R-:W-:Y:S05]  /*2750*/  BRA.U UP0, `(.L_x_28) ;  /* 0xfffffffd00587547 */ /* 0x000fea000b83ffff */
.L_x_27:
[----:B------:R-:W-:Y:S05]  /*2760*/  BRA.U !UP1, `(.L_x_26) ;  /* 0x0000000109a07547 */ /* 0x000fea000b800000 */
[----:B------:R-:W1:Y:S01]  /*2770*/  S2UR UR11, SR_CgaCtaId ;  /* 0x00000000000b79c3 */ /* 0x000e620000008800 */
[----:B------:R-:W-:Y:S01]  /*2780*/  UMOV UR6, 0x400 ;  /* 0x0000040000067882 */ /* 0x000fe20000000000 */
[----:B------:R-:W-:Y:S01]  /*2790*/  LEA R2, R18, UR5, 0x4 ;  /* 0x0000000512027c11 */ /* 0x000fe2000f8e20ff */
[----:B------:R-:W-:Y:S02]  /*27a0*/  UIADD3 UR10, UPT, UPT, UR6, 0x6100, URZ ;  /* 0x00006100060a7890 */ /* 0x000fe4000fffe0ff */
[----:B------:R-:W-:Y:S02]  /*27b0*/  UIADD3 UR6, UPT, UPT, UR6, 0x6900, URZ ;  /* 0x0000690006067890 */ /* 0x000fe4000fffe0ff */
[----:B------:R-:W-:Y:S02]  /*27c0*/  UISETP.NE.AND UP0, UPT, UR23, 0x1, UPT ;  /* 0x000000011700788c */ /* 0x000fe4000bf05270 */
[----:B-1----:R-:W-:Y:S02]  /*27d0*/  ULEA UR10, UR11, UR10, 0x18 ;  /* 0x0000000a0b0a7291 */ /* 0x002fe4000f8ec0ff */
[----:B------:R-:W-:-:S04]  /*27e0*/  ULEA UR6, UR11, UR6, 0x18 ;  /* 0x000000060b067291 */ /* 0x000fc8000f8ec0ff */
[C---:B------:R-:W-:Y:S02]  /*27f0*/  LEA R9, R2.reuse, UR10, 0x2 ;  /* 0x0000000a02097c11 */ /* 0x040fe4000f8e10ff */
[----:B0-----:R-:W-:-:S03]  /*2800*/  LEA R11, R2, UR6, 0x2 ;  /* 0x00000006020b7c11 */ /* 0x001fc6000f8e10ff */
[----:B------:R-:W0:Y:S02]  /*2810*/  LDS R7, [R9] ;  /* 0x0000000009077984 */ /* 0x000e240000000800 */
[----:B0-----:R-:W-:-:S04]  /*2820*/  FADD R7, -R6, R7 ;  /* 0x0000000706077221 */ /* 0x001fc80000000100 */
[----:B------:R-:W-:-:S05]  /*2830*/  FMUL R7, R7, 1.4426950216293334961 ;  /* 0x3fb8aa3b07077820 */ /* 0x000fca0000400000 */
[----:B------:R-:W-:-:S13]  /*2840*/  FSETP.GEU.AND P0, PT, R7, -126, PT ;  /* 0xc2fc00000700780b */ /* 0x000fda0003f0e000 */
[----:B------:R-:W-:-:S04]  /*2850*/  @!P0 FMUL R7, R7, 0.5 ;  /* 0x3f00000007078820 */ /* 0x000fc80000400000 */
[----:B------:R-:W0:Y:S02]  /*2860*/  MUFU.EX2 R8, R7 ;  /* 0x0000000700087308 */ /* 0x000e240000000800 */
[----:B0-----:R-:W-:-:S04]  /*2870*/  @!P0 FMUL R8, R8, R8 ;  /* 0x0000000808088220 */ /* 0x001fc80000400000 */
[----:B------:R-:W-:Y:S01]  /*2880*/  FADD R5, R5, R8 ;  /* 0x0000000805057221 */ /* 0x000fe20000000000 */
[----:B------:R1:W-:Y:S01]  /*2890*/  STS [R11], R8 ;  /* 0x000000080b007388 */ /* 0x0003e20000000800 */
[----:B------:R-:W-:Y:S05]  /*28a0*/  BRA.U !UP0, `(.L_x_26) ;  /* 0x0000000108507547 */ /* 0x000fea000b800000 */
[----:B------:R-:W0:Y:S01]  /*28b0*/  LDS R7, [R9+0x4] ;  /* 0x0000040009077984 */ /* 0x000e220000000800 */
[----:B------:R-:W-:Y:S01]  /*28c0*/  UISETP.NE.AND UP0, UPT, UR23, 0x2, UPT ;  /* 0x000000021700788c */ /* 0x000fe2000bf05270 */
        /* <DEDUP_REMOVED lines=8> */
[----:B------:R-:W-:Y:S05]  /*2950*/  BRA.U !UP0, `(.L_x_26) ;  /* 0x0000000108247547 */ /* 0x000fea000b800000 */
[----:B------:R-:W0:Y:S02]  /*2960*/  LDS R7, [R9+0x8] ;  /* 0x0000080009077984 */ /* 0x000e240000000800 */
[----:B0-----:R-:W-:-:S04]  /*2970*/  FADD R7, -R6, R7 ;  /* 0x0000000706077221 */ /* 0x001fc80000000100 */
[----:B------:R-:W-:-:S05]  /*2980*/  FMUL R7, R7, 1.4426950216293334961 ;  /* 0x3fb8aa3b07077820 */ /* 0x000fca0000400000 */
[----:B------:R-:W-:-:S13]  /*2990*/  FSETP.GEU.AND P0, PT, R7, -126, PT ;  /* 0xc2fc00000700780b */ /* 0x000fda0003f0e000 */
[----:B------:R-:W-:-:S04]  /*29a0*/  @!P0 FMUL R7, R7, 0.5 ;  /* 0x3f00000007078820 */ /* 0x000fc80000400000 */
[----:B--2---:R-:W0:Y:S02]  /*29b0*/  MUFU.EX2 R2, R7 ;  /* 0x0000000700027308 */ /* 0x004e240000000800 */
[----:B0-----:R-:W-:-:S04]  /*29c0*/  @!P0 FMUL R2, R2, R2 ;  /* 0x0000000202028220 */ /* 0x001fc80000400000 */
[----:B------:R-:W-:Y:S01]  /*29d0*/  FADD R5, R5, R2 ;  /* 0x0000000205057221 */ /* 0x000fe20000000000 */
[----:B------:R3:W-:Y:S06]  /*29e0*/  STS [R11+0x8], R2 ;  /* 0x000008020b007388 */ /* 0x0007ec0000000800 */
.L_x_26:
[----:B--23--:R-:W2:Y:S01]  /*29f0*/  MUFU.RCP R2, R5 ;  /* 0x0000000500027308 */ /* 0x00cea20000001000 */
[----:B------:R-:W-:Y:S07]  /*2a00*/  BSSY.RECONVERGENT B0, `(.L_x_29) ;  /* 0x000000b000007945 */ /* 0x000fee0003800200 */
[----:B------:R-:W3:Y:S01]  /*2a10*/  FCHK P0, R0, R5 ;  /* 0x0000000500007302 */ /* 0x000ee20000000000 */
[----:B--2---:R-:W-:-:S04]  /*2a20*/  FFMA R7, R2, -R5, 1 ;  /* 0x3f80000002077423 */ /* 0x004fc80000000805 */
[----:B------:R-:W-:-:S04]  /*2a30*/  FFMA R7, R2, R7, R2 ;  /* 0x0000000702077223 */ /* 0x000fc80000000002 */
[----:B------:R-:W-:-:S04]  /*2a40*/  FFMA R2, R0, R7, RZ ;  /* 0x0000000700027223 */ /* 0x000fc800000000ff */
[----:B-1----:R-:W-:-:S04]  /*2a50*/  FFMA R8, R2, -R5, R0 ;  /* 0x8000000502087223 */ /* 0x002fc80000000000 */
[----:B------:R-:W-:Y:S01]  /*2a60*/  FFMA R7, R7, R8, R2 ;  /* 0x0000000807077223 */ /* 0x000fe20000000002 */
[----:B---3--:R-:W-:Y:S06]  /*2a70*/  @!P0 BRA `(.L_x_30) ;  /* 0x00000000000c8947 */ /* 0x008fec0003800000 */
[----:B------:R-:W-:-:S07]  /*2a80*/  MOV R2, 0x2aa0 ;  /* 0x00002aa000027802 */ /* 0x000fce0000000f00 */
[----:B0-----:R-:W-:Y:S05]  /*2a90*/  CALL.REL.NOINC `($__internal_1_$__cuda_sm3x_div_rn_noftz_f32_slowpath) ;  /* 0x00000018008c7944 */ /* 0x001fea0003c00000 */
[----:B------:R-:W-:-:S07]  /*2aa0*/  IMAD.MOV.U32 R7, RZ, RZ, R0 ;  /* 0x000000ffff077224 */ /* 0x000fce00078e0000 */
.L_x_30:
[----:B------:R-:W-:Y:S05]  /*2ab0*/  BSYNC.RECONVERGENT B0 ;  /* 0x0000000000007941 */ /* 0x000fea0003800200 */
.L_x_29:
[----:B------:R-:W-:Y:S01]  /*2ac0*/  IADD3 R0, PT, PT, R5, 0x1800000, RZ ;  /* 0x0180000005007810 */ /* 0x000fe20007ffe0ff */
[----:B------:R-:W-:Y:S03]  /*2ad0*/  BSSY.RECONVERGENT B0, `(.L_x_31) ;  /* 0x000000c000007945 */ /* 0x000fe60003800200 */
[----:B------:R-:W-:-:S04]  /*2ae0*/  LOP3.LUT R0, R0, 0x7f800000, RZ, 0xc0, !PT ;  /* 0x7f80000000007812 */ /* 0x000fc800078ec0ff */
[----:B------:R-:W-:-:S13]  /*2af0*/  ISETP.GT.U32.AND P0, PT, R0, 0x1ffffff, PT ;  /* 0x01ffffff0000780c */ /* 0x000fda0003f04070 */
[----:B------:R-:W-:Y:S05]  /*2b00*/  @P0 BRA `(.L_x_32) ;  /* 0x0000000000100947 */ /* 0x000fea0003800000 */
[----:B------:R-:W-:Y:S01]  /*2b10*/  IMAD.MOV.U32 R0, RZ, RZ, R5 ;  /* 0x000000ffff007224 */ /* 0x000fe200078e0005 */
[----:B------:R-:W-:-:S07]  /*2b20*/  MOV R8, 0x2b40 ;  /* 0x00002b4000087802 */ /* 0x000fce0000000f00 */
[----:B0-----:R-:W-:Y:S05]  /*2b30*/  CALL.REL.NOINC `($__internal_0_$__cuda_sm20_rcp_rn_f32_slowpath) ;  /* 0x0000001400907944 */ /* 0x001fea0003c00000 */
[----:B------:R-:W-:Y:S05]  /*2b40*/  BRA `(.L_x_33) ;  /* 0x0000000000107947 */ /* 0x000fea0003800000 */
.L_x_32:
[----:B------:R-:W1:Y:S02]  /*2b50*/  MUFU.RCP R21, R5 ;  /* 0x0000000500157308 */ /* 0x000e640000001000 */
[----:B-1----:R-:W-:-:S04]  /*2b60*/  FFMA R0, R21, R5, -1 ;  /* 0xbf80000015007423 */ /* 0x002fc80000000005 */
[----:B------:R-:W-:-:S04]  /*2b70*/  FADD.FTZ R0, -R0, -RZ ;  /* 0x800000ff00007221 */ /* 0x000fc80000010100 */
[----:B------:R-:W-:-:S07]  /*2b80*/  FFMA R21, R21, R0, R21 ;  /* 0x0000000015157223 */ /* 0x000fce0000000015 */
.L_x_33:
[----:B------:R-:W-:Y:S05]  /*2b90*/  BSYNC.RECONVERGENT B0 ;  /* 0x0000000000007941 */ /* 0x000fea0003800200 */
.L_x_31:
[----:B------:R-:W-:Y:S05]  /*2ba0*/  @!P2 BRA `(.L_x_34) ;  /* 0x0000000c00a4a947 */ /* 0x000fea0003800000 */
[----:B------:R-:W-:Y:S05]  /*2bb0*/  @P3 BRA `(.L_x_35) ;  /* 0x0000000800143947 */ /* 0x000fea0003800000 */
[----:B------:R-:W-:Y:S02]  /*2bc0*/  UIADD3 UR9, UPT, UPT, UR9, -0x1, URZ ;  /* 0xffffffff09097890 */ /* 0x000fe4000fffe0ff */
[----:B------:R-:W-:Y:S02]  /*2bd0*/  ULOP3.LUT UR10, UR8, 0x18, URZ, 0xc0, !UPT ;  /* 0x00000018080a7892 */ /* 0x000fe4000f8ec0ff */
[----:B------:R-:W-:Y:S01]  /*2be0*/  UISETP.GE.U32.AND UP0, UPT, UR9, 0x3, UPT ;  /* 0x000000030900788c */ /* 0x000fe2000bf06070 */
[----:B------:R-:W-:-:S10]  /*2bf0*/  UMOV UR5, URZ ;  /* 0x000000ff00057c82 */ /* 0x000fd40008000000 */
.L_x_41:
[----:B------:R-:W-:Y:S01]  /*2c00*/  UISETP.GE.AND UP1, UPT, UR17, 0x8, UPT ;  /* 0x000000081100788c */ /* 0x000fe2000bf26270 */
[----:B-1----:R-:W-:Y:S01]  /*2c10*/  HFMA2 R23, -RZ, RZ, 0, 0 ;  /* 0x00000000ff177431 */ /* 0x002fe200000001ff */
[----:B------:R-:W-:-:S07]  /*2c20*/  UMOV UR6, URZ ;  /* 0x000000ff00067c82 */ /* 0x000fce0008000000 */
[----:B------:R-:W-:Y:S05]  /*2c30*/  BRA.U !UP1, `(.L_x_36) ;  /* 0x0000000109a87547 */ /* 0x000fea000b800000 */
[----:B------:R-:W1:Y:S01]  /*2c40*/  S2UR UR11, SR_CgaCtaId ;  /* 0x00000000000b79c3 */ /* 0x000e620000008800 */
[----:B------:R-:W-:Y:S01]  /*2c50*/  UMOV UR6, 0x400 ;  /* 0x0000040000067882 */ /* 0x000fe20000000000 */
[----:B------:R-:W-:Y:S01]  /*2c60*/  IMAD.MOV.U32 R23, RZ, RZ, RZ ;  /* 0x000000ffff177224 */ /* 0x000fe200078e00ff */
[----:B------:R-:W-:Y:S02]  /*2c70*/  UIADD3 UR9, UPT, UPT, UR6, 0x6900, URZ ;  /* 0x0000690006097890 */ /* 0x000fe4000fffe0ff */
[----:B------:R-:W-:Y:S01]  /*2c80*/  UIADD3 UR6, UPT, UPT, UR6, 0x1000, URZ ;  /* 0x0000100006067890 */ /* 0x000fe2000fffe0ff */
[----:B------:R-:W2:Y:S01]  /*2c90*/  LDCU UR23, c[0x0][0x3a0] ;  /* 0x00007400ff1777ac */ /* 0x000ea20008000800 */
[----:B-1----:R-:W-:Y:S02]  /*2ca0*/  ULEA UR15, UR11, UR9, 0x18 ;  /* 0x000000090b0f7291 */ /* 0x002fe4000f8ec0ff */
[----:B------:R-:W-:-:S03]  /*2cb0*/  ULEA UR11, UR11, UR6, 0x18 ;  /* 0x000000060b0b7291 */ /* 0x000fc6000f8ec0ff */
[----:B--2---:R-:W-:-:S09]  /*2cc0*/  UMOV UR6, URZ ;  /* 0x000000ff00067c82 */ /* 0x004fd20008000000 */
.L_x_37:
[----:B------:R-:W-:Y:S02]  /*2cd0*/  UIMAD UR9, UR6, UR23, UR5 ;  /* 0x00000017060972a4 */ /* 0x000fe4000f8e0205 */
[----:B------:R-:W-:Y:S01]  /*2ce0*/  LEA R0, R18, UR6, 0x4 ;  /* 0x0000000612007c11 */ /* 0x000fe2000f8e20ff */
[----:B------:R-:W-:Y:S02]  /*2cf0*/  UIADD3 UR6, UPT, UPT, UR6, 0x8, URZ ;  /* 0x0000000806067890 */ /* 0x000fe4000fffe0ff */
[----:B------:R-:W-:Y:S01]  /*2d00*/  ULEA UR9, UR9, UR11, 0x2 ;  /* 0x0000000b09097291 */ /* 0x000fe2000f8e10ff */
[----:B------:R-:W-:Y:S01]  /*2d10*/  LEA R20, R0, UR15, 0x2 ;  /* 0x0000000f00147c11 */ /* 0x000fe2000f8e10ff */
[----:B------:R-:W-:-:S04]  /*2d20*/  UISETP.NE.AND UP1, UPT, UR6, UR10, UPT ;  /* 0x0000000a0600728c */ /* 0x000fc8000bf25270 */
[----:B0-----:R-:W-:Y:S04]  /*2d30*/  LDS.128 R8, [R20] ;  /* 0x0000000014087984 */ /* 0x001fe80000000c00 */
[----:B------:R-:W0:Y:S01]  /*2d40*/  LDS R22, [UR9] ;  /* 0x00000009ff167984 */ /* 0x000e220008000800 */
[----:B------:R-:W-:-:S03]  /*2d50*/  ULEA UR9, UR23, UR9, 0x2 ;  /* 0x0000000917097291 */ /* 0x000fc6000f8e10ff */
[----:B------:R-:W-:Y:S01]  /*2d60*/  LDS.128 R12, [R20+0x10] ;  /* 0x00001000140c7984 */ /* 0x000fe20000000c00 */
[----:B------:R-:W-:-:S04]  /*2d70*/  ULEA UR16, UR23, UR9, 0x2 ;  /* 0x0000000917107291 */ /* 0x000fc8000f8e10ff */
[----:B------:R-:W-:Y:S01]  /*2d80*/  ULEA UR22, UR23, UR16, 0x2 ;  /* 0x0000001017167291 */ /* 0x000fe2000f8e10ff */
[----:B------:R-:W1:Y:S03]  /*2d90*/  LDS R24, [UR9] ;  /* 0x00000009ff187984 */ /* 0x000e660008000800 */
[----:B------:R-:W-:Y:S01]  /*2da0*/  ULEA UR9, UR23, UR22, 0x2 ;  /* 0x0000001617097291 */ /* 0x000fe2000f8e10ff */
[----:B------:R-:W2:Y:S03]  /*2db0*/  LDS R25, [UR16] ;  /* 0x00000010ff197984 */ /* 0x000ea60008000800 */
[----:B------:R-:W-:Y:S01]  /*2dc0*/  ULEA UR16, UR23, UR9, 0x2 ;  /* 0x0000000917107291 */ /* 0x000fe2000f8e10ff */
[----:B------:R-:W3:Y:S03]  /*2dd0*/  LDS R0, [UR22] ;  /* 0x00000016ff007984 */ /* 0x000ee60008000800 */
[----:B------:R-:W-:Y:S01]  /*2de0*/  ULEA UR22, UR23, UR16, 0x2 ;  /* 0x0000001017167291 */ /* 0x000fe2000f8e10ff */
[----:B------:R-:W4:Y:S03]  /*2df0*/  LDS R29, [UR9] ;  /* 0x00000009ff1d7984 */ /* 0x000f260008000800 */
[----:B------:R-:W-:Y:S01]  /*2e00*/  ULEA UR9, UR23, UR22, 0x2 ;  /* 0x0000001617097291 */ /* 0x000fe2000f8e10ff */
[----:B------:R-:W5:Y:S04]  /*2e10*/  LDS R2, [UR16] ;  /* 0x00000010ff027984 */ /* 0x000f680008000800 */
[----:B------:R-:W5:Y:S01]  /*2e20*/  LDS R27, [UR22] ;  /* 0x00000016ff1b7984 */ /* 0x000f620008000800 */
[----:B0-----:R-:W-:-:S03]  /*2e30*/  FFMA R22, R8, R22, R23 ;  /* 0x0000001608167223 */ /* 0x001fc60000000017 */
[----:B------:R-:W0:Y:S01]  /*2e40*/  LDS R8, [UR9] ;  /* 0x00000009ff087984 */ /* 0x000e220008000800 */
[----:B-1----:R-:W-:-:S04]  /*2e50*/  FFMA R22, R24, R9, R22 ;  /* 0x0000000918167223 */ /* 0x002fc80000000016 */
[----:B--2---:R-:W-:-:S04]  /*2e60*/  FFMA R25, R25, R10, R22 ;  /* 0x0000000a19197223 */ /* 0x004fc80000000016 */
[----:B---3--:R-:W-:-:S04]  /*2e70*/  FFMA R11, R0, R11, R25 ;  /* 0x0000000b000b7223 */ /* 0x008fc80000000019 */
[----:B----4-:R-:W-:-:S04]  /*2e80*/  FFMA R11, R12, R29, R11 ;  /* 0x0000001d0c0b7223 */ /* 0x010fc8000000000b */
[----:B-----5:R-:W-:-:S04]  /*2e90*/  FFMA R2, R2, R13, R11 ;  /* 0x0000000d02027223 */ /* 0x020fc8000000000b */
[----:B------:R-:W-:-:S04]  /*2ea0*/  FFMA R27, R27, R14, R2 ;  /* 0x0000000e1b1b7223 */ /* 0x000fc80000000002 */
[----:B0-----:R-:W-:Y:S01]  /*2eb0*/  FFMA R23, R8, R15, R27 ;  /* 0x0000000f08177223 */ /* 0x001fe2000000001b */
[----:B------:R-:W-:Y:S06]  /*2ec0*/  BRA.U UP1, `(.L_x_37) ;  /* 0xfffffffd01807547 */ /* 0x000fec000b83ffff */
[----:B------:R-:W-:-:S05]  /*2ed0*/  UMOV UR6, UR10 ;  /* 0x0000000a00067c82 */ /* 0x000fca0008000000 */
.L_x_36:
[----:B------:R-:W-:-:S04]  /*2ee0*/  ULOP3.LUT UR9, UR8, 0x7, URZ, 0xc0, !UPT ;  /* 0x0000000708097892 */ /* 0x000fc8000f8ec0ff */
[----:B------:R-:W-:-:S09]  /*2ef0*/  UISETP.NE.AND UP1, UPT, UR9, URZ, UPT ;  /* 0x000000ff0900728c */ /* 0x000fd2000bf25270 */
[----:B------:R-:W-:Y:S05]  /*2f00*/  BRA.U !UP1, `(.L_x_38) ;  /* 0x0000000509047547 */ /* 0x000fea000b800000 */
[----:B------:R-:W-:-:S04]  /*2f10*/  ULOP3.LUT UR23, UR8, 0x3, URZ, 0xc0, !UPT ;  /* 0x0000000308177892 */ /* 0x000fc8000f8ec0ff */
[----:B------:R-:W-:Y:S01]  /*2f20*/  UISETP.NE.AND UP1, UPT, UR23, URZ, UPT ;  /* 0x000000ff1700728c */ /* 0x000fe2000bf25270 */
[----:B------:R-:W-:Y:S10]  /*2f30*/  BRA.U !UP0, `(.L_x_39) ;  /* 0x0000000108647547 */ /* 0x000ff4000b800000 */
[----:B------:R-:W1:Y:S01]  /*2f40*/  S2UR UR15, SR_CgaCtaId ;  /* 0x00000000000f79c3 */ /* 0x000e620000008800 */
[----:B------:R-:W2:Y:S01]  /*2f50*/  LDCU UR16, c[0x0][0x3a0] ;  /* 0x00007400ff1077ac */ /* 0x000ea20008000800 */
[----:B------:R-:W-:Y:S01]  /*2f60*/  LEA R0, R18, UR6, 0x4 ;  /* 0x0000000612007c11 */ /* 0x000fe2000f8e20ff */
[----:B------:R-:W-:Y:S02]  /*2f70*/  UMOV UR9, 0x400 ;  /* 0x0000040000097882 */ /* 0x000fe40000000000 */
[----:B------:R-:W-:Y:S02]  /*2f80*/  UIADD3 UR22, UPT, UPT, UR9, 0x1000, URZ ;  /* 0x0000100009167890 */ /* 0x000fe4000fffe0ff */
[----:B------:R-:W-:Y:S02]  /*2f90*/  UIADD3 UR11, UPT, UPT, UR9, 0x6900, URZ ;  /* 0x00006900090b7890 */ /* 0x000fe4000fffe0ff */
[----:B--2---:R-:W-:Y:S02]  /*2fa0*/  UIMAD UR9, UR6, UR16, UR5 ;  /* 0x00000010060972a4 */ /* 0x004fe4000f8e0205 */
[----:B------:R-:W-:-:S02]  /*2fb0*/  UIADD3 UR6, UPT, UPT, UR6, 0x4, URZ ;  /* 0x0000000406067890 */ /* 0x000fc4000fffe0ff */
[----:B-1----:R-:W-:Y:S02]  /*2fc0*/  ULEA UR22, UR15, UR22, 0x18 ;  /* 0x000000160f167291 */ /* 0x002fe4000f8ec0ff */
[----:B------:R-:W-:Y:S02]  /*2fd0*/  ULEA UR11, UR15, UR11, 0x18 ;  /* 0x0000000b0f0b7291 */ /* 0x000fe4000f8ec0ff */
[----:B------:R-:W-:-:S04]  /*2fe0*/  ULEA UR9, UR9, UR22, 0x2 ;  /* 0x0000001609097291 */ /* 0x000fc8000f8e10ff */
[----:B------:R-:W-:Y:S01]  /*2ff0*/  LEA R0, R0, UR11, 0x2 ;  /* 0x0000000b00007c11 */ /* 0x000fe2000f8e10ff */
[----:B------:R-:W-:-:S04]  /*3000*/  ULEA UR11, UR16, UR9, 0x2 ;  /* 0x00000009100b7291 */ /* 0x000fc8000f8e10ff */
[----:B------:R-:W-:Y:S01]  /*3010*/  ULEA UR15, UR16, UR11, 0x2 ;  /* 0x0000000b100f7291 */ /* 0x000fe2000f8e10ff */
[----:B------:R-:W-:Y:S03]  /*3020*/  LDS R2, [UR9] ;  /* 0x00000009ff027984 */ /* 0x000fe60008000800 */
[----:B------:R-:W-:Y:S01]  /*3030*/  ULEA UR9, UR16, UR15, 0x2 ;  /* 0x0000000f10097291 */ /* 0x000fe2000f8e10ff */
[----:B------:R-:W1:Y:S04]  /*3040*/  LDS.64 R8, [R0] ;  /* 0x0000000000087984 */ /* 0x000e680000000a00 */
[----:B------:R-:W2:Y:S04]  /*3050*/  LDS R13, [UR11] ;  /* 0x0000000bff0d7984 */ /* 0x000ea80008000800 */
[----:B0-----:R-:W-:Y:S04]  /*3060*/  LDS.64 R10, [R0+0x8] ;  /* 0x00000800000a7984 */ /* 0x001fe80000000a00 */
[----:B------:R-:W0:Y:S04]  /*3070*/  LDS R12, [UR15] ;  /* 0x0000000fff0c7984 */ /* 0x000e280008000800 */
[----:B------:R-:W3:Y:S01]  /*3080*/  LDS R15, [UR9] ;  /* 0x00000009ff0f7984 */ /* 0x000ee20008000800 */
[----:B-1----:R-:W-:-:S04]  /*3090*/  FFMA R2, R8, R2, R23 ;  /* 0x0000000208027223 */ /* 0x002fc80000000017 */
[----:B--2---:R-:W-:-:S04]  /*30a0*/  FFMA R9, R13, R9, R2 ;  /* 0x000000090d097223 */ /* 0x004fc80000000002 */
[----:B0-----:R-:W-:-:S04]  /*30b0*/  FFMA R10, R10, R12, R9 ;  /* 0x0000000c0a0a7223 */ /* 0x001fc80000000009 */
[----:B---3--:R-:W-:-:S07]  /*30c0*/  FFMA R23, R15, R11, R10 ;  /* 0x0000000b0f177223 */ /* 0x008fce000000000a */
.L_x_39:
[----:B------:R-:W-:Y:S05]  /*30d0*/  BRA.U !UP1, `(.L_x_38) ;  /* 0x0000000109907547 */ /* 0x000fea000b800000 */
[----:B------:R-:W-:Y:S02]  /*30e0*/  UISETP.NE.AND UP2, UPT, UR23, 0x1, UPT ;  /* 0x000000011700788c */ /* 0x000fe4000bf45270 */
[----:B------:R-:W-:-:S07]  /*30f0*/  ULOP3.LUT UP1, URZ, UR8, 0x1, URZ, 0xc0, !UPT ;  /* 0x0000000108ff7892 */ /* 0x000fce000f82c0ff */
[----:B------:R-:W-:Y:S05]  /*3100*/  BRA.U !UP2, `(.L_x_40) ;  /* 0x000000010a487547 */ /* 0x000fea000b800000 */
        /* <DEDUP_REMOVED lines=13> */
[----:B------:R-:W-:Y:S04]  /*31e0*/  LDS R2, [UR16] ;  /* 0x00000010ff027984 */ /* 0x000fe80008000800 */
[----:B------:R-:W1:Y:S04]  /*31f0*/  LDS.64 R8, [R0] ;  /* 0x0000000000087984 */ /* 0x000e680000000a00 */
[----:B0-----:R-:W0:Y:S01]  /*3200*/  LDS R11, [UR15] ;  /* 0x0000000fff0b7984 */ /* 0x001e220008000800 */
[----:B-1----:R-:W-:-:S04]  /*3210*/  FFMA R2, R8, R2, R23 ;  /* 0x0000000208027223 */ /* 0x002fc80000000017 */
[----:B0-----:R-:W-:-:S07]  /*3220*/  FFMA R23, R11, R9, R2 ;  /* 0x000000090b177223 */ /* 0x001fce0000000002 */
.L_x_40:
        /* <DEDUP_REMOVED lines=8> */
[----:B-1----:R-:W-:-:S02]  /*32b0*/  ULEA UR22, UR15, UR22, 0x18 ;  /* 0x000000160f167291 */ /* 0x002fc4000f8ec0ff */
[----:B------:R-:W-:Y:S02]  /*32c0*/  ULEA UR11, UR15, UR11, 0x18 ;  /* 0x0000000b0f0b7291 */ /* 0x000fe4000f8ec0ff */
[----:B------:R-:W-:-:S04]  /*32d0*/  ULEA UR9, UR9, UR22, 0x2 ;  /* 0x0000001609097291 */ /* 0x000fc8000f8e10ff */
[----:B------:R-:W-:-:S05]  /*32e0*/  LEA R0, R0, UR11, 0x2 ;  /* 0x0000000b00007c11 */ /* 0x000fca000f8e10ff */
[----:B------:R-:W-:Y:S04]  /*32f0*/  LDS R2, [UR9] ;  /* 0x00000009ff027984 */ /* 0x000fe80008000800 */
[----:B------:R-:W1:Y:S02]  /*3300*/  LDS R0, [R0] ;  /* 0x0000000000007984 */ /* 0x000e640000000800 */
[----:B-1----:R-:W-:-:S07]  /*3310*/  FFMA R23, R0, R2, R23 ;  /* 0x0000000200177223 */ /* 0x002fce0000000017 */
.L_x_38:
[----:B------:R-:W1:Y:S01]  /*3320*/  S2UR UR9, SR_CgaCtaId ;  /* 0x00000000000979c3 */ /* 0x000e620000008800 */
[----:B------:R-:W-:Y:S01]  /*3330*/  UMOV UR6, 0x400 ;  /* 0x0000040000067882 */ /* 0x000fe20000000000 */
[----:B------:R-:W-:Y:S01]  /*3340*/  IADD3 R0, PT, PT, R19, UR5, RZ ;  /* 0x0000000513007c10 */ /* 0x000fe2000fffe0ff */
[----:B------:R-:W-:Y:S02]  /*3350*/  UIADD3 UR6, UPT, UPT, UR6, 0x4000, URZ ;  /* 0x0000400006067890 */ /* 0x000fe4000fffe0ff */
[----:B------:R-:W-:Y:S02]  /*3360*/  UIADD3 UR5, UPT, UPT, UR5, 0x1, URZ ;  /* 0x0000000105057890 */ /* 0x000fe4000fffe0ff */
[----:B-1----:R-:W-:-:S06]  /*3370*/  ULEA UR6, UR9, UR6, 0x18 ;  /* 0x0000000609067291 */ /* 0x002fcc000f8ec0ff */
[----:B------:R-:W-:-:S05]  /*3380*/  LEA R0, R0, UR6, 0x2 ;  /* 0x0000000600007c11 */ /* 0x000fca000f8e10ff */
[----:B------:R-:W1:Y:S01]  /*3390*/  LDS R2, [R0] ;  /* 0x0000000000027984 */ /* 0x000e620000000800 */
[----:B------:R-:W2:Y:S02]  /*33a0*/  LDCU UR6, c[0x0][0x3a0] ;  /* 0x00007400ff0677ac */ /* 0x000ea40008000800 */
[----:B--2---:R-:W-:Y:S01]  /*33b0*/  UISETP.NE.AND UP1, UPT, UR5, UR6, UPT ;  /* 0x000000060500728c */ /* 0x004fe2000bf25270 */
[----:B-1----:R-:W-:-:S04]  /*33c0*/  FMUL R2, R2, R7 ;  /* 0x0000000702027220 */ /* 0x002fc80000400000 */
[----:B------:R-:W-:-:S05]  /*33d0*/  FFMA R23, R23, R21, R2 ;  /* 0x0000001517177223 */ /* 0x000fca0000000002 */
[----:B------:R1:W-:Y:S01]  /*33e0*/  STS [R0], R23 ;  /* 0x0000001700007388 */ /* 0x0003e20000000800 */
[----:B------:R-:W-:Y:S05]  /*33f0*/  BRA.U !UP1, `(.L_x_34) ;  /* 0x0000000509907547 */ /* 0x000fea000b800000 */
[----:B------:R-:W-:Y:S05]  /*3400*/  BRA `(.L_x_41) ;  /* 0xfffffff400fc7947 */ /* 0x000fea000383ffff */
.L_x_35:
[----:B------:R-:W-:Y:S01]  /*3410*/  UISETP.GE.U32.AND UP0, UPT, UR18, 0x7, UPT ;  /* 0x000000071200788c */ /* 0x000fe2000bf06070 */
[----:B------:R-:W-:-:S08]  /*3420*/  UMOV UR5, URZ ;  /* 0x000000ff00057c82 */ /* 0x000fd00008000000 */
[----:B------:R-:W-:Y:S05]  /*3430*/  BRA.U !UP0, `(.L_x_42) ;  /* 0x0000000108907547 */ /* 0x000fea000b800000 */
[----:B------:R-:W1:Y:S01]  /*3440*/  S2UR UR6, SR_CgaCtaId ;  /* 0x00000000000679c3 */ /* 0x000e620000008800 */
[----:B------:R-:W-:Y:S01]  /*3450*/  UMOV UR5, 0x400 ;  /* 0x0000040000057882 */ /* 0x000fe20000000000 */
[----:B------:R-:W-:Y:S01]  /*3460*/  FMUL R26, RZ, R21 ;  /* 0x00000015ff1a7220 */ /* 0x000fe20000400000 */
[----:B------:R-:W-:-:S04]  /*3470*/  UIADD3 UR5, UPT, UPT, UR5, 0x4000, URZ ;  /* 0x0000400005057890 */ /* 0x000fc8000fffe0ff */
[----:B-1----:R-:W-:-:S03]  /*3480*/  ULEA UR6, UR6, UR5, 0x18 ;  /* 0x0000000506067291 */ /* 0x002fc6000f8ec0ff */
[----:B------:R-:W-:-:S09]  /*3490*/  UMOV UR5, URZ ;  /* 0x000000ff00057c82 */ /* 0x000fd20008000000 */
.L_x_43:
[----:B-1----:R-:W-:Y:S01]  /*34a0*/  VIADD R0, R19, UR5 ;  /* 0x0000000513007c36 */ /* 0x002fe20008000000 */
[----:B------:R-:W-:-:S04]  /*34b0*/  UIADD3 UR5, UPT, UPT, UR5, 0x8, URZ ;  /* 0x0000000805057890 */ /* 0x000fc8000fffe0ff */
[----:B------:R-:W-:Y:S01]  /*34c0*/  LEA R0, R0, UR6, 0x2 ;  /* 0x0000000600007c11 */ /* 0x000fe2000f8e10ff */
[----:B------:R-:W-:-:S04]  /*34d0*/  UISETP.NE.AND UP0, UPT, UR5, UR7, UPT ;  /* 0x000000070500728c */ /* 0x000fc8000bf05270 */
[----:B------:R-:W1:Y:S04]  /*34e0*/  LDS R2, [R0] ;  /* 0x0000000000027984 */ /* 0x000e680000000800 */
[----:B------:R-:W2:Y:S04]  /*34f0*/  LDS R8, [R0+0x4] ;  /* 0x0000040000087984 */ /* 0x000ea80000000800 */
[----:B------:R-:W3:Y:S04]  /*3500*/  LDS R10, [R0+0x8] ;  /* 0x00000800000a7984 */ /* 0x000ee80000000800 */
[----:B0-----:R-:W0:Y:S04]  /*3510*/  LDS R12, [R0+0xc] ;  /* 0x00000c00000c7984 */ /* 0x001e280000000800 */
[----:B------:R-:W4:Y:S04]  /*3520*/  LDS R14, [R0+0x10] ;  /* 0x00001000000e7984 */ /* 0x000f280000000800 */
[----:B------:R-:W5:Y:S04]  /*3530*/  LDS R20, [R0+0x14] ;  /* 0x0000140000147984 */ /* 0x000f680000000800 */
[----:B------:R-:W5:Y:S04]  /*3540*/  LDS R22, [R0+0x18] ;  /* 0x0000180000167984 */ /* 0x000f680000000800 */
[----:B------:R-:W5:Y:S01]  /*3550*/  LDS R24, [R0+0x1c] ;  /* 0x00001c0000187984 */ /* 0x000f620000000800 */
[-CC-:B-1----:R-:W-:Y:S01]  /*3560*/  FFMA R9, R2, R7.reuse, R26.reuse ;  /* 0x0000000702097223 */ /* 0x182fe2000000001a */
[----:B--2---:R-:W-:-:S04]  /*3570*/  FFMA R11, R8, R7, R26 ;  /* 0x00000007080b7223 */ /* 0x004fc8000000001a */
[----:B------:R1:W-:Y:S01]  /*3580*/  STS [R0], R9 ;  /* 0x0000000900007388 */ /* 0x0003e20000000800 */
[----:B---3--:R-:W-:-:S03]  /*3590*/  FFMA R13, R10, R7, R26 ;  /* 0x000000070a0d7223 */ /* 0x008fc6000000001a */
[----:B------:R1:W-:Y:S01]  /*35a0*/  STS [R0+0x4], R11 ;  /* 0x0000040b00007388 */ /* 0x0003e20000000800 */
[----:B0-----:R-:W-:-:S03]  /*35b0*/  FFMA R15, R12, R7, R26 ;  /* 0x000000070c0f7223 */ /* 0x001fc6000000001a */
[----:B------:R1:W-:Y:S01]  /*35c0*/  STS [R0+0x8], R13 ;  /* 0x0000080d00007388 */ /* 0x0003e20000000800 */
[----:B----4-:R-:W-:-:S03]  /*35d0*/  FFMA R23, R14, R7, R26 ;  /* 0x000000070e177223 */ /* 0x010fc6000000001a */
[----:B------:R1:W-:Y:S01]  /*35e0*/  STS [R0+0xc], R15 ;  /* 0x00000c0f00007388 */ /* 0x0003e20000000800 */
[----:B-----5:R-:W-:-:S03]  /*35f0*/  FFMA R25, R20, R7, R26 ;  /* 0x0000000714197223 */ /* 0x020fc6000000001a */
[----:B------:R1:W-:Y:S01]  /*3600*/  STS [R0+0x10], R23 ;  /* 0x0000101700007388 */ /* 0x0003e20000000800 */
[----:B------:R-:W-:-:S03]  /*3610*/  FFMA R27, R22, R7, R26 ;  /* 0x00000007161b7223 */ /* 0x000fc6000000001a */
[----:B------:R1:W-:Y:S01]  /*3620*/  STS [R0+0x14], R25 ;  /* 0x0000141900007388 */ /* 0x0003e20000000800 */
[----:B------:R-:W-:-:S03]  /*3630*/  FFMA R29, R24, R7, R26 ;  /* 0x00000007181d7223 */ /* 0x000fc6000000001a */
[----:B------:R1:W-:Y:S04]  /*3640*/  STS [R0+0x18], R27 ;  /* 0x0000181b00007388 */ /* 0x0003e80000000800 */
[----:B------:R1:W-:Y:S01]  /*3650*/  STS [R0+0x1c], R29 ;  /* 0x00001c1d00007388 */ /* 0x0003e20000000800 */
[----:B------:R-:W-:Y:S05]  /*3660*/  BRA.U UP0, `(.L_x_43) ;  /* 0xfffffffd008c7547 */ /* 0x000fea000b83ffff */
[----:B------:R-:W-:-:S05]  /*3670*/  UMOV UR5, UR7 ;  /* 0x0000000700057c82 */ /* 0x000fca0008000000 */
.L_x_42:
[----:B------:R-:W-:-:S09]  /*3680*/  UISETP.NE.AND UP0, UPT, UR19, URZ, UPT ;  /* 0x000000ff1300728c */ /* 0x000fd2000bf05270 */
[----:B------:R-:W-:Y:S05]  /*3690*/  BRA.U !UP0, `(.L_x_34) ;  /* 0x0000000108e87547 */ /* 0x000fea000b800000 */
[----:B------:R-:W-:Y:S02]  /*36a0*/  UIADD3 UR6, UPT, UPT, UR19, -0x1, URZ ;  /* 0xffffffff13067890 */ /* 0x000fe4000fffe0ff */
[----:B------:R-:W-:Y:S02]  /*36b0*/  UISETP.NE.AND UP1, UPT, UR20, URZ, UPT ;  /* 0x000000ff1400728c */ /* 0x000fe4000bf25270 */
[----:B------:R-:W-:-:S09]  /*36c0*/  UISETP.GE.U32.AND UP0, UPT, UR6, 0x3, UPT ;  /* 0x000000030600788c */ /* 0x000fd2000bf06070 */
[----:B------:R-:W-:Y:S05]  /*36d0*/  BRA.U !UP0, `(.L_x_44) ;  /* 0x00000001085c7547 */ /* 0x000fea000b800000 */
[----:B------:R-:W2:Y:S01]  /*36e0*/  S2UR UR8, SR_CgaCtaId ;  /* 0x00000000000879c3 */ /* 0x000ea20000008800 */
[----:B------:R-:W-:Y:S01]  /*36f0*/  UMOV UR6, 0x400 ;  /* 0x0000040000067882 */ /* 0x000fe20000000000 */
[----:B-1----:R-:W-:Y:S01]  /*3700*/  IADD3 R0, PT, PT, R19, UR5, RZ ;  /* 0x0000000513007c10 */ /* 0x002fe2000fffe0ff */
[----:B------:R-:W-:Y:S02]  /*3710*/  UIADD3 UR6, UPT, UPT, UR6, 0x4000, URZ ;  /* 0x0000400006067890 */ /* 0x000fe4000fffe0ff */
[----:B------:R-:W-:Y:S02]  /*3720*/  UIADD3 UR5, UPT, UPT, UR5, 0x4, URZ ;  /* 0x0000000405057890 */ /* 0x000fe4000fffe0ff */
[----:B--2---:R-:W-:-:S06]  /*3730*/  ULEA UR6, UR8, UR6, 0x18 ;  /* 0x0000000608067291 */ /* 0x004fcc000f8ec0ff */
[----:B------:R-:W-:-:S05]  /*3740*/  LEA R2, R0, UR6, 0x2 ;  /* 0x0000000600027c11 */ /* 0x000fca000f8e10ff */
[----:B------:R-:W1:Y:S04]  /*3750*/  LDS R0, [R2] ;  /* 0x0000000002007984 */ /* 0x000e680000000800 */
[----:B------:R-:W2:Y:S04]  /*3760*/  LDS R8, [R2+0x4] ;  /* 0x0000040002087984 */ /* 0x000ea80000000800 */
[----:B------:R-:W3:Y:S04]  /*3770*/  LDS R10, [R2+0x8] ;  /* 0x00000800020a7984 */ /* 0x000ee80000000800 */
[----:B0-----:R-:W0:Y:S01]  /*3780*/  LDS R12, [R2+0xc] ;  /* 0x00000c00020c7984 */ /* 0x001e220000000800 */
[-C--:B-1----:R-:W-:Y:S01]  /*3790*/  FMUL R0, R0, R7.reuse ;  /* 0x0000000700007220 */ /* 0x082fe20000400000 */
[----:B--2---:R-:W-:-:S03]  /*37a0*/  FMUL R8, R8, R7 ;  /* 0x0000000708087220 */ /* 0x004fc60000400000 */
[----:B------:R-:W-:Y:S01]  /*37b0*/  FFMA R9, RZ, R21, R0 ;  /* 0x00000015ff097223 */ /* 0x000fe20000000000 */
[----:B---3--:R-:W-:Y:S01]  /*37c0*/  FMUL R10, R10, R7 ;  /* 0x000000070a0a7220 */ /* 0x008fe20000400000 */
[----:B------:R-:W-:-:S03]  /*37d0*/  FFMA R11, RZ, R21, R8 ;  /* 0x00000015ff0b7223 */ /* 0x000fc60000000008 */
[----:B------:R2:W-:Y:S01]  /*37e0*/  STS [R2], R9 ;  /* 0x0000000902007388 */ /* 0x0005e20000000800 */
[----:B0-----:R-:W-:Y:S01]  /*37f0*/  FMUL R12, R12, R7 ;  /* 0x000000070c0c7220 */ /* 0x001fe20000400000 */
[-C--:B------:R-:W-:Y:S02]  /*3800*/  FFMA R13, RZ, R21.reuse, R10 ;  /* 0x00000015ff0d7223 */ /* 0x080fe4000000000a */
[----:B------:R2:W-:Y:S01]  /*3810*/  STS [R2+0x4], R11 ;  /* 0x0000040b02007388 */ /* 0x0005e20000000800 */
[----:B------:R-:W-:-:S03]  /*3820*/  FFMA R15, RZ, R21, R12 ;  /* 0x00000015ff0f7223 */ /* 0x000fc6000000000c */
[----:B------:R2:W-:Y:S04]  /*3830*/  STS [R2+0x8], R13 ;  /* 0x0000080d02007388 */ /* 0x0005e80000000800 */
[----:B------:R2:W-:Y:S02]  /*3840*/  STS [R2+0xc], R15 ;  /* 0x00000c0f02007388 */ /* 0x0005e40000000800 */
.L_x_44:
[----:B------:R-:W-:Y:S05]  /*3850*/  BRA.U !UP1, `(.L_x_34) ;  /* 0x0000000109787547 */ /* 0x000fea000b800000 */
[----:B------:R-:W-:Y:S02]  /*3860*/  UIADD3 UR6, UPT, UPT, UR20, -0x1, URZ ;  /* 0xffffffff14067890 */ /* 0x000fe4000fffe0ff */
[----:B------:R-:W-:Y:S02]  /*3870*/  UISETP.NE.AND UP1, UPT, UR21, URZ, UPT ;  /* 0x000000ff1500728c */ /* 0x000fe4000bf25270 */
[----:B------:R-:W-:-:S09]  /*3880*/  UISETP.NE.AND UP0, UPT, UR6, URZ, UPT ;  /* 0x000000ff0600728c */ /* 0x000fd2000bf05270 */
[----:B------:R-:W-:Y:S05]  /*3890*/  BRA.U !UP0, `(.L_x_45) ;  /* 0x00000001083c7547 */ /* 0x000fea000b800000 */
[----:B------:R-:W3:Y:S01]  /*38a0*/  S2UR UR8, SR_CgaCtaId ;  /* 0x00000000000879c3 */ /* 0x000ee20000008800 */
[----:B------:R-:W-:Y:S01]  /*38b0*/  UMOV UR6, 0x400 ;  /* 0x0000040000067882 */ /* 0x000fe20000000000 */
[----:B-1----:R-:W-:Y:S01]  /*38c0*/  VIADD R0, R19, UR5 ;  /* 0x0000000513007c36 */ /* 0x002fe20008000000 */
[----:B------:R-:W-:Y:S02]  /*38d0*/  UIADD3 UR6, UPT, UPT, UR6, 0x4000, URZ ;  /* 0x0000400006067890 */ /* 0x000fe4000fffe0ff */
[----:B------:R-:W-:Y:S02]  /*38e0*/  UIADD3 UR5, UPT, UPT, UR5, 0x2, URZ ;  /* 0x0000000205057890 */ /* 0x000fe4000fffe0ff */
[----:B---3--:R-:W-:-:S06]  /*38f0*/  ULEA UR6, UR8, UR6, 0x18 ;  /* 0x0000000608067291 */ /* 0x008fcc000f8ec0ff */
[----:B--2---:R-:W-:-:S05]  /*3900*/  LEA R9, R0, UR6, 0x2 ;  /* 0x0000000600097c11 */ /* 0x004fca000f8e10ff */
[----:B------:R-:W1:Y:S04]  /*3910*/  LDS R0, [R9] ;  /* 0x0000000009007984 */ /* 0x000e680000000800 */
[----:B------:R-:W2:Y:S01]  /*3920*/  LDS R2, [R9+0x4] ;  /* 0x0000040009027984 */ /* 0x000ea20000000800 */
[-C--:B-1----:R-:W-:Y:S01]  /*3930*/  FMUL R0, R0, R7.reuse ;  /* 0x0000000700007220 */ /* 0x082fe20000400000 */
[----:B--2---:R-:W-:-:S03]  /*3940*/  FMUL R2, R2, R7 ;  /* 0x0000000702027220 */ /* 0x004fc60000400000 */
[-C--:B------:R-:W-:Y:S01]  /*3950*/  FFMA R0, RZ, R21.reuse, R0 ;  /* 0x00000015ff007223 */ /* 0x080fe20000000000 */
[----:B------:R-:W-:-:S04]  /*3960*/  FFMA R2, RZ, R21, R2 ;  /* 0x00000015ff027223 */ /* 0x000fc80000000002 */
[----:B------:R3:W-:Y:S04]  /*3970*/  STS [R9], R0 ;  /* 0x0000000009007388 */ /* 0x0007e80000000800 */
[----:B------:R3:W-:Y:S02]  /*3980*/  STS [R9+0x4], R2 ;  /* 0x0000040209007388 */ /* 0x0007e40000000800 */
.L_x_45:
[----:B------:R-:W-:Y:S05]  /*3990*/  BRA.U !UP1, `(.L_x_34) ;  /* 0x0000000109287547 */ /* 0x000fea000b800000 */
[----:B------:R-:W4:Y:S01]  /*39a0*/  S2UR UR8, SR_CgaCtaId ;  /* 0x00000000000879c3 */ /* 0x000f220000008800 */
[----:B------:R-:W-:Y:S01]  /*39b0*/  UMOV UR6, 0x400 ;  /* 0x0000040000067882 */ /* 0x000fe20000000000 */
[----:B-1-3--:R-:W-:Y:S01]  /*39c0*/  IADD3 R0, PT, PT, R19, UR5, RZ ;  /* 0x0000000513007c10 */ /* 0x00afe2000fffe0ff */
[----:B------:R-:W-:-:S04]  /*39d0*/  UIADD3 UR6, UPT, UPT, UR6, 0x4000, URZ ;  /* 0x0000400006067890 */ /* 0x000fc8000fffe0ff */
[----:B----4-:R-:W-:-:S06]  /*39e0*/  ULEA UR6, UR8, UR6, 0x18 ;  /* 0x0000000608067291 */ /* 0x010fcc000f8ec0ff */
[----:B--2---:R-:W-:-:S05]  /*39f0*/  LEA R2, R0, UR6, 0x2 ;  /* 0x0000000600027c11 */ /* 0x004fca000f8e10ff */
[----:B------:R-:W1:Y:S02]  /*3a00*/  LDS R0, [R2] ;  /* 0x0000000002007984 */ /* 0x000e640000000800 */
[----:B-1----:R-:W-:-:S04]  /*3a10*/  FMUL R0, R0, R7 ;  /* 0x0000000700007220 */ /* 0x002fc80000400000 */
[----:B------:R-:W-:-:S05]  /*3a20*/  FFMA R21, RZ, R21, R0 ;  /* 0x00000015ff157223 */ /* 0x000fca0000000000 */
[----:B------:R4:W-:Y:S02]  /*3a30*/  STS [R2], R21 ;  /* 0x0000001502007388 */ /* 0x0009e40000000800 */
.L_x_34:
[----:B------:R-:W5:Y:S01]  /*3a40*/  S2UR UR6, SR_CgaCtaId ;  /* 0x00000000000679c3 */ /* 0x000f620000008800 */
[----:B------:R-:W-:Y:S01]  /*3a50*/  UMOV UR5, 0x400 ;  /* 0x0000040000057882 */ /* 0x000fe20000000000 */
[----:B------:R-:W-:Y:S02]  /*3a60*/  UIADD3 UR4, UPT, UPT, UR4, 0x10, URZ ;  /* 0x0000001004047890 */ /* 0x000fe4000fffe0ff */
[----:B------:R-:W-:Y:S02]  /*3a70*/  UIADD3 UR5, UPT, UPT, UR5, 0x6080, URZ ;  /* 0x0000608005057890 */ /* 0x000fe4000fffe0ff */
[----:B------:R-:W-:Y:S02]  /*3a80*/  UIADD3 UR17, UPT, UPT, UR17, -0x10, URZ ;  /* 0xfffffff011117890 */ /* 0x000fe4000fffe0ff */
[----:B-----5:R-:W-:-:S06]  /*3a90*/  ULEA UR5, UR6, UR5, 0x18 ;  /* 0x0000000506057291 */ /* 0x020fcc000f8ec0ff */
[----:B------:R-:W-:-:S05]  /*3aa0*/  LEA R7, R18, UR5, 0x2 ;  /* 0x0000000512077c11 */ /* 0x000fca000f8e10ff */
[----:B------:R-:W5:Y:S01]  /*3ab0*/  LDCU UR5, c[0x0][0x3a4] ;  /* 0x00007480ff0577ac */ /* 0x000f620008000800 */
[----:B------:R0:W-:Y:S04]  /*3ac0*/  STS [R7], R6 ;  /* 0x0000000607007388 */ /* 0x0001e80000000800 */
[----:B------:R0:W-:Y:S01]  /*3ad0*/  STS [R3], R5 ;  /* 0x0000000503007388 */ /* 0x0001e20000000800 */
[----:B-----5:R-:W-:Y:S01]  /*3ae0*/  UISETP.GE.AND UP0, UPT, UR4, UR5, UPT ;  /* 0x000000050400728c */ /* 0x020fe2000bf06270 */
[----:B------:R-:W-:Y:S08]  /*3af0*/  BAR.SYNC.DEFER_BLOCKING 0x0 ;  /* 0x0000000000007b1d */ /* 0x000ff00000010000 */
[----:B0-----:R-:W-:Y:S05]  /*3b00*/  BRA.U !UP0, `(.L_x_46) ;  /* 0xffffffd1085c7547 */ /* 0x001fea000b83ffff */
.L_x_7:
[----:B------:R-:W5:Y:S02]  /*3b10*/  LDC R7, c[0x0][0x3a0] ;  /* 0x0000e800ff077b82 */ /* 0x000f640000000800 */
[----:B-----5:R-:W-:-:S04]  /*3b20*/  ISETP.GE.AND P0, PT, R7, 0x1, PT ;  /* 0x000000010700780c */ /* 0x020fc80003f06270 */
[----:B------:R-:W-:-:S13]  /*3b30*/  ISETP.GT.U32.OR P0, PT, R18, 0x1f, !P0 ;  /* 0x0000001f1200780c */ /* 0x000fda0004704470 */
[----:B------:R-:W-:Y:S05]  /*3b40*/  @P0 EXIT ;  /* 0x000000000000094d */ /* 0x000fea0003800000 */
[C---:B01-3--:R-:W-:Y:S01]  /*3b50*/  VIADD R0, R7.reuse, 0xffffffff ;  /* 0xffffffff07007836 */ /* 0x04bfe20000000000 */
[----:B------:R-:W-:Y:S01]  /*3b60*/  LOP3.LUT R6, R7, 0x7, RZ, 0xc0, !PT ;  /* 0x0000000707067812 */ /* 0x000fe200078ec0ff */
[----:B------:R-:W-:Y:S02]  /*3b70*/  HFMA2 R5, -RZ, RZ, 0, 0 ;  /* 0x00000000ff057431 */ /* 0x000fe400000001ff */
[-C--:B------:R-:W-:Y:S01]  /*3b80*/  IMAD R16, R16, R7.reuse, R17 ;  /* 0x0000000710107224 */ /* 0x080fe200078e0211 */
[----:B------:R-:W-:Y:S01]  /*3b90*/  ISETP.GE.U32.AND P0, PT, R0, 0x7, PT ;  /* 0x000000070000780c */ /* 0x000fe20003f06070 */
[----:B------:R-:W-:Y:S01]  /*3ba0*/  IMAD R18, R18, R7, RZ ;  /* 0x0000000712127224 */ /* 0x000fe200078e02ff */
[----:B------:R-:W-:-:S11]  /*3bb0*/  ISETP.NE.AND P1, PT, R6, RZ, PT ;  /* 0x000000ff0600720c */ /* 0x000fd60003f25270 */
[----:B------:R-:W-:Y:S05]  /*3bc0*/  @!P0 BRA `(.L_x_47) ;  /* 0x0000000000908947 */ /* 0x000fea0003800000 */
[----:B------:R-:W0:Y:S01]  /*3bd0*/  S2UR UR7, SR_CgaCtaId ;  /* 0x00000000000779c3 */ /* 0x000e220000008800 */
[----:B------:R-:W1:Y:S01]  /*3be0*/  LDCU.64 UR4, c[0x0][0x398] ;  /* 0x00007300ff0477ac */ /* 0x000e620008000a00 */
[----:B------:R-:W-:Y:S01]  /*3bf0*/  LOP3.LUT R5, R7, 0x7ffffff8, RZ, 0xc0, !PT ;  /* 0x7ffffff807057812 */ /* 0x000fe200078ec0ff */
[----:B--2---:R-:W-:Y:S01]  /*3c00*/  IMAD.MOV.U32 R9, RZ, RZ, R16 ;  /* 0x000000ffff097224 */ /* 0x004fe200078e0010 */
[----:B------:R-:W-:Y:S02]  /*3c10*/  UMOV UR6, 0x400 ;  /* 0x0000040000067882 */ /* 0x000fe40000000000 */
[----:B------:R-:W-:Y:S01]  /*3c20*/  IADD3 R4, PT, PT, -R5, RZ, RZ ;  /* 0x000000ff05047210 */ /* 0x000fe20007ffe1ff */
[----:B------:R-:W-:Y:S02]  /*3c30*/  UIADD3 UR6, UPT, UPT, UR6, 0x4000, URZ ;  /* 0x0000400006067890 */ /* 0x000fe4000fffe0ff */
[----:B-1----:R-:W-:-:S04]  /*3c40*/  UIADD3 UR4, UP0, UPT, UR4, 0x10, URZ ;  /* 0x0000001004047890 */ /* 0x002fc8000ff1e0ff */
[----:B------:R-:W-:Y:S02]  /*3c50*/  UIADD3.X UR5, UPT, UPT, URZ, UR5, URZ, UP0, !UPT ;  /* 0x00000005ff057290 */ /* 0x000fe400087fe4ff */
[----:B0-----:R-:W-:-:S06]  /*3c60*/  ULEA UR6, UR7, UR6, 0x18 ;  /* 0x0000000607067291 */ /* 0x001fcc000f8ec0ff */
[----:B------:R-:W-:-:S05]  /*3c70*/  LEA R0, R18, UR6, 0x2 ;  /* 0x0000000612007c11 */ /* 0x000fca000f8e10ff */
[----:B------:R-:W-:-:S07]  /*3c80*/  VIADD R0, R0, 0x10 ;  /* 0x0000001000007836 */ /* 0x000fce0000000000 */
.L_x_48:
[----:B0-----:R-:W0:Y:S01]  /*3c90*/  LDS R11, [R0+-0x10] ;  /* 0xfffff000000b7984 */ /* 0x001e220000000800 */
[----:B----4-:R-:W-:Y:S01]  /*3ca0*/  MOV R2, UR4 ;  /* 0x0000000400027c02 */ /* 0x010fe20008000f00 */
[----:B------:R-:W-:Y:S01]  /*3cb0*/  IMAD.U32 R3, RZ, RZ, UR5 ;  /* 0x00000005ff037e24 */ /* 0x000fe2000f8e00ff */
[----:B------:R-:W-:Y:S01]  /*3cc0*/  IADD3 R4, PT, PT, R4, 0x8, RZ ;  /* 0x0000000804047810 */ /* 0x000fe20007ffe0ff */
[----:B------:R-:W1:Y:S02]  /*3cd0*/  LDS R13, [R0+-0xc] ;  /* 0xfffff400000d7984 */ /* 0x000e640000000800 */
[C---:B------:R-:W-:Y:S01]  /*3ce0*/  IMAD.WIDE R2, R9.reuse, 0x4, R2 ;  /* 0x0000000409027825 */ /* 0x040fe200078e0202 */
[----:B------:R-:W-:Y:S01]  /*3cf0*/  ISETP.NE.AND P0, PT, R4, RZ, PT ;  /* 0x000000ff0400720c */ /* 0x000fe20003f05270 */
[----:B------:R-:W2:Y:S01]  /*3d00*/  LDS R15, [R0+-0x8] ;  /* 0xfffff800000f7984 */ /* 0x000ea20000000800 */
[----:B------:R-:W-:-:S03]  /*3d10*/  IADD3 R9, PT, PT, R9, 0x8, RZ ;  /* 0x0000000809097810 */ /* 0x000fc60007ffe0ff */
[----:B------:R-:W3:Y:S04]  /*3d20*/  LDS R17, [R0+-0x4] ;  /* 0xfffffc0000117984 */ /* 0x000ee80000000800 */
[----:B------:R-:W4:Y:S04]  /*3d30*/  LDS R19, [R0] ;  /* 0x0000000000137984 */ /* 0x000f280000000800 */
[----:B------:R-:W5:Y:S04]  /*3d40*/  LDS R21, [R0+0x4] ;  /* 0x0000040000157984 */ /* 0x000f680000000800 */
[----:B------:R-:W5:Y:S04]  /*3d50*/  LDS R23, [R0+0x8] ;  /* 0x0000080000177984 */ /* 0x000f680000000800 */
[----:B------:R0:W5:Y:S02]  /*3d60*/  LDS R25, [R0+0xc] ;  /* 0x00000c0000197984 */ /* 0x0001640000000800 */
[----:B0-----:R-:W-:-:S02]  /*3d70*/  VIADD R0, R0, 0x20 ;  /* 0x0000002000007836 */ /* 0x001fc40000000000 */
[----:B------:R0:W-:Y:S04]  /*3d80*/  STG.E desc[UR12][R2.64+-0x10], R11 ;  /* 0xfffff00b02007986 */ /* 0x0001e8000c10190c */
[----:B-1----:R0:W-:Y:S04]  /*3d90*/  STG.E desc[UR12][R2.64+-0xc], R13 ;  /* 0xfffff40d02007986 */ /* 0x0021e8000c10190c */
[----:B--2---:R0:W-:Y:S04]  /*3da0*/  STG.E desc[UR12][R2.64+-0x8], R15 ;  /* 0xfffff80f02007986 */ /* 0x0041e8000c10190c */
[----:B---3--:R0:W-:Y:S04]  /*3db0*/  STG.E desc[UR12][R2.64+-0x4], R17 ;  /* 0xfffffc1102007986 */ /* 0x0081e8000c10190c */
[----:B----4-:R0:W-:Y:S04]  /*3dc0*/  STG.E desc[UR12][R2.64], R19 ;  /* 0x0000001302007986 */ /* 0x0101e8000c10190c */
[----:B-----5:R0:W-:Y:S04]  /*3dd0*/  STG.E desc[UR12][R2.64+0x4], R21 ;  /* 0x0000041502007986 */ /* 0x0201e8000c10190c */
[----:B------:R0:W-:Y:S04]  /*3de0*/  STG.E desc[UR12][R2.64+0x8], R23 ;  /* 0x0000081702007986 */ /* 0x0001e8000c10190c */
[----:B------:R0:W-:Y:S01]  /*3df0*/  STG.E desc[UR12][R2.64+0xc], R25 ;  /* 0x00000c1902007986 */ /* 0x0001e2000c10190c */
[----:B------:R-:W-:Y:S05]  /*3e00*/  @P0 BRA `(.L_x_48) ;  /* 0xfffffffc00a00947 */ /* 0x000fea000383ffff */
.L_x_47:
[----:B------:R-:W-:Y:S05]  /*3e10*/  @!P1 EXIT ;  /* 0x000000000000994d */ /* 0x000fea0003800000 */
[----:B------:R-:W-:Y:S02]  /*3e20*/  ISETP.GE.U32.AND P0, PT, R6, 0x4, PT ;  /* 0x000000040600780c */ /* 0x000fe40003f06070 */
[----:B--2---:R-:W-:-:S04]  /*3e30*/  LOP3.LUT R4, R7, 0x3, RZ, 0xc0, !PT ;  /* 0x0000000307047812 */ /* 0x004fc800078ec0ff */
[----:B------:R-:W-:-:S07]  /*3e40*/  ISETP.NE.AND P1, PT, R4, RZ, PT ;  /* 0x000000ff0400720c */ /* 0x000fce0003f25270 */
[----:B------:R-:W-:Y:S06]  /*3e50*/  @!P0 BRA `(.L_x_49) ;  /* 0x0000000000488947 */ /* 0x000fec0003800000 */
[----:B------:R-:W1:Y:S01]  /*3e60*/  S2UR UR5, SR_CgaCtaId ;  /* 0x00000000000579c3 */ /* 0x000e620000008800 */
[----:B------:R-:W-:Y:S01]  /*3e70*/  UMOV UR4, 0x400 ;  /* 0x0000040000047882 */ /* 0x000fe20000000000 */
[----:B------:R-:W-:Y:S01]  /*3e80*/  IMAD.IADD R0, R18, 0x1, R5 ;  /* 0x0000000112007824 */ /* 0x000fe200078e0205 */
[----:B------:R-:W-:Y:S01]  /*3e90*/  UIADD3 UR4, UPT, UPT, UR4, 0x4000, URZ ;  /* 0x0000400004047890 */ /* 0x000fe2000fffe0ff */
[----:B0-----:R-:W-:Y:S01]  /*3ea0*/  IADD3 R11, PT, PT, R16, R5, RZ ;  /* 0x00000005100b7210 */ /* 0x001fe20007ffe0ff */
[----:B------:R-:W-:-:S03]  /*3eb0*/  VIADD R5, R5, 0x4 ;  /* 0x0000000405057836 */ /* 0x000fc60000000000 */
[----:B----4-:R-:W0:Y:S01]  /*3ec0*/  LDC.64 R2, c[0x0][0x398] ;  /* 0x0000e600ff027b82 */ /* 0x010e220000000a00 */
[----:B-1----:R-:W-:-:S06]  /*3ed0*/  ULEA UR4, UR5, UR4, 0x18 ;  /* 0x0000000405047291 */ /* 0x002fcc000f8ec0ff */
[----:B------:R-:W-:Y:S01]  /*3ee0*/  LEA R0, R0, UR4, 0x2 ;  /* 0x0000000400007c11 */ /* 0x000fe2000f8e10ff */
[----:B0-----:R-:W-:-:S04]  /*3ef0*/  IMAD.WIDE R2, R11, 0x4, R2 ;  /* 0x000000040b027825 */ /* 0x001fc800078e0202 */
[----:B------:R-:W0:Y:S04]  /*3f00*/  LDS R9, [R0] ;  /* 0x0000000000097984 */ /* 0x000e280000000800 */
[----:B------:R-:W1:Y:S04]  /*3f10*/  LDS R13, [R0+0x4] ;  /* 0x00000400000d7984 */ /* 0x000e680000000800 */
[----:B------:R-:W2:Y:S04]  /*3f20*/  LDS R15, [R0+0x8] ;  /* 0x00000800000f7984 */ /* 0x000ea80000000800 */
[----:B------:R-:W3:Y:S04]  /*3f30*/  LDS R17, [R0+0xc] ;  /* 0x00000c0000117984 */ /* 0x000ee80000000800 */
[----:B0-----:R0:W-:Y:S04]  /*3f40*/  STG.E desc[UR12][R2.64], R9 ;  /* 0x0000000902007986 */ /* 0x0011e8000c10190c */
[----:B-1----:R0:W-:Y:S04]  /*3f50*/  STG.E desc[UR12][R2.64+0x4], R13 ;  /* 0x0000040d02007986 */ /* 0x0021e8000c10190c */
[----:B--2---:R0:W-:Y:S04]  /*3f60*/  STG.E desc[UR12][R2.64+0x8], R15 ;  /* 0x0000080f02007986 */ /* 0x0041e8000c10190c */
[----:B---3--:R0:W-:Y:S02]  /*3f70*/  STG.E desc[UR12][R2.64+0xc], R17 ;  /* 0x00000c1102007986 */ /* 0x0081e4000c10190c */
.L_x_49:
[----:B------:R-:W-:Y:S05]  /*3f80*/  @!P1 EXIT ;  /* 0x000000000000994d */ /* 0x000fea0003800000 */
[----:B------:R-:W-:Y:S02]  /*3f90*/  ISETP.NE.AND P0, PT, R4, 0x1, PT ;  /* 0x000000010400780c */ /* 0x000fe40003f05270 */
[----:B------:R-:W-:-:S04]  /*3fa0*/  LOP3.LUT R7, R7, 0x1, RZ, 0xc0, !PT ;  /* 0x0000000107077812 */ /* 0x000fc800078ec0ff */
[----:B------:R-:W-:-:S07]  /*3fb0*/  ISETP.NE.U32.AND P1, PT, R7, 0x1, PT ;  /* 0x000000010700780c */ /* 0x000fce0003f25070 */
[----:B------:R-:W-:Y:S06]  /*3fc0*/  @!P0 BRA `(.L_x_50) ;  /* 0x0000000000388947 */ /* 0x000fec0003800000 */
[----:B------:R-:W1:Y:S01]  /*3fd0*/  S2UR UR5, SR_CgaCtaId ;  /* 0x00000000000579c3 */ /* 0x000e620000008800 */
[----:B------:R-:W-:Y:S01]  /*3fe0*/  UMOV UR4, 0x400 ;  /* 0x0000040000047882 */ /* 0x000fe20000000000 */
[----:B------:R-:W-:Y:S01]  /*3ff0*/  IADD3 R0, PT, PT, R18, R5, RZ ;  /* 0x0000000512007210 */ /* 0x000fe20007ffe0ff */
[----:B------:R-:W-:Y:S01]  /*4000*/  UIADD3 UR4, UPT, UPT, UR4, 0x4000, URZ ;  /* 0x0000400004047890 */ /* 0x000fe2000fffe0ff */
[----:B0-----:R-:W-:Y:S01]  /*4010*/  IMAD.IADD R9, R16, 0x1, R5 ;  /* 0x0000000110097824 */ /* 0x001fe200078e0205 */
[----:B------:R-:W-:-:S03]  /*4020*/  IADD3 R5, PT, PT, R5, 0x2, RZ ;  /* 0x0000000205057810 */ /* 0x000fc60007ffe0ff */
[----:B----4-:R-:W0:Y:S01]  /*4030*/  LDC.64 R2, c[0x0][0x398] ;  /* 0x0000e600ff027b82 */ /* 0x010e220000000a00 */
[----:B-1----:R-:W-:-:S06]  /*4040*/  ULEA UR4, UR5, UR4, 0x18 ;  /* 0x0000000405047291 */ /* 0x002fcc000f8ec0ff */
[----:B------:R-:W-:Y:S01]  /*4050*/  LEA R0, R0, UR4, 0x2 ;  /* 0x0000000400007c11 */ /* 0x000fe2000f8e10ff */
[----:B0-----:R-:W-:-:S04]  /*4060*/  IMAD.WIDE R2, R9, 0x4, R2 ;  /* 0x0000000409027825 */ /* 0x001fc800078e0202 */
[----:B------:R-:W0:Y:S04]  /*4070*/  LDS R7, [R0] ;  /* 0x0000000000077984 */ /* 0x000e280000000800 */
[----:B------:R-:W1:Y:S04]  /*4080*/  LDS R11, [R0+0x4] ;  /* 0x00000400000b7984 */ /* 0x000e680000000800 */
[----:B0-----:R2:W-:Y:S04]  /*4090*/  STG.E desc[UR12][R2.64], R7 ;  /* 0x0000000702007986 */ /* 0x0015e8000c10190c */
[----:B-1----:R2:W-:Y:S02]  /*40a0*/  STG.E desc[UR12][R2.64+0x4], R11 ;  /* 0x0000040b02007986 */ /* 0x0025e4000c10190c */
.L_x_50:
[----:B------:R-:W-:Y:S05]  /*40b0*/  @P1 EXIT ;  /* 0x000000000000194d */ /* 0x000fea0003800000 */
[----:B------:R-:W1:Y:S01]  /*40c0*/  S2UR UR5, SR_CgaCtaId ;  /* 0x00000000000579c3 */ /* 0x000e620000008800 */
[----:B------:R-:W-:Y:S01]  /*40d0*/  UMOV UR4, 0x400 ;  /* 0x0000040000047882 */ /* 0x000fe20000000000 */
[----:B------:R-:W-:Y:S01]  /*40e0*/  IMAD.IADD R18, R18, 0x1, R5 ;  /* 0x0000000112127824 */ /* 0x000fe200078e0205 */
[----:B------:R-:W-:Y:S01]  /*40f0*/  UIADD3 UR4, UPT, UPT, UR4, 0x4000, URZ ;  /* 0x0000400004047890 */ /* 0x000fe2000fffe0ff */
[----:B------:R-:W-:-:S04]  /*4100*/  IADD3 R5, PT, PT, R16, R5, RZ ;  /* 0x0000000510057210 */ /* 0x000fc80007ffe0ff */
[----:B0-2-4-:R-:W0:Y:S01]  /*4110*/  LDC.64 R2, c[0x0][0x398] ;  /* 0x0000e600ff027b82 */ /* 0x015e220000000a00 */
[----:B-1----:R-:W-:-:S06]  /*4120*/  ULEA UR4, UR5, UR4, 0x18 ;  /* 0x0000000405047291 */ /* 0x002fcc000f8ec0ff */
[----:B------:R-:W-:Y:S01]  /*4130*/  LEA R18, R18, UR4, 0x2 ;  /* 0x0000000412127c11 */ /* 0x000fe2000f8e10ff */
[----:B0-----:R-:W-:-:S04]  /*4140*/  IMAD.WIDE R2, R5, 0x4, R2 ;  /* 0x0000000405027825 */ /* 0x001fc800078e0202 */
[----:B------:R-:W0:Y:S04]  /*4150*/  LDS R7, [R18] ;  /* 0x0000000012077984 */ /* 0x000e280000000800 */
[----:B0-----:R-:W-:Y:S01]  /*4160*/  STG.E desc[UR12][R2.64], R7 ;  /* 0x0000000702007986 */ /* 0x001fe2000c10190c */
[----:B------:R-:W-:Y:S05]  /*4170*/  EXIT ;  /* 0x000000000000794d */ /* 0x000fea0003800000 */
        .weak           $__internal_0_$__cuda_sm20_rcp_rn_f32_slowpath
        .type           $__internal_0_$__cuda_sm20_rcp_rn_f32_slowpath,@function
        .size           $__internal_0_$__cuda_sm20_rcp_rn_f32_slowpath,($__internal_1_$__cuda_sm3x_div_rn_noftz_f32_slowpath - $__internal_0_$__cuda_sm20_rcp_rn_f32_slowpath)
$__internal_0_$__cuda_sm20_rcp_rn_f32_slowpath:
[----:B------:R-:W-:Y:S01]  /*4180*/  IMAD.SHL.U32 R2, R0, 0x2, RZ ;  /* 0x0000000200027824 */ /* 0x000fe200078e00ff */
[----:B------:R-:W-:Y:S04]  /*4190*/  BSSY.RECONVERGENT B1, `(.L_x_51) ;  /* 0x0000030000017945 */ /* 0x000fe80003800200 */
[----:B------:R-:W-:-:S04]  /*41a0*/  SHF.R.U32.HI R2, RZ, 0x18, R2 ;  /* 0x00000018ff027819 */ /* 0x000fc80000011602 */
[----:B------:R-:W-:-:S13]  /*41b0*/  ISETP.NE.U32.AND P0, PT, R2, RZ, PT ;  /* 0x000000ff0200720c */ /* 0x000fda0003f05070 */
[----:B------:R-:W-:Y:S05]  /*41c0*/  @P0 BRA `(.L_x_52) ;  /* 0x0000000000280947 */ /* 0x000fea0003800000 */
[----:B------:R-:W-:-:S04]  /*41d0*/  SHF.L.U32 R2, R0, 0x1, RZ ;  /* 0x0000000100027819 */ /* 0x000fc800000006ff */
[----:B------:R-:W-:-:S13]  /*41e0*/  ISETP.NE.AND P0, PT, R2, RZ, PT ;  /* 0x000000ff0200720c */ /* 0x000fda0003f05270 */
[----:B------:R-:W-:Y:S01]  /*41f0*/  @P0 FFMA R10, R0, 1.84467440737095516160e+19, RZ ;  /* 0x5f800000000a0823 */ /* 0x000fe200000000ff */
[----:B------:R-:W-:Y:S08]  /*4200*/  @!P0 MUFU.RCP R9, R0 ;  /* 0x0000000000098308 */ /* 0x000ff00000001000 */
[----:B------:R-:W0:Y:S02]  /*4210*/  @P0 MUFU.RCP R11, R10 ;  /* 0x0000000a000b0308 */ /* 0x000e240000001000 */
[----:B0-----:R-:W-:-:S04]  /*4220*/  @P0 FFMA R2, R10, R11, -1 ;  /* 0xbf8000000a020423 */ /* 0x001fc8000000000b */
[----:B------:R-:W-:-:S04]  /*4230*/  @P0 FADD.FTZ R2, -R2, -RZ ;  /* 0x800000ff02020221 */ /* 0x000fc80000010100 */
[----:B------:R-:W-:-:S04]  /*4240*/  @P0 FFMA R2, R11, R2, R11 ;  /* 0x000000020b020223 */ /* 0x000fc8000000000b */
[----:B------:R-:W-:Y:S01]  /*4250*/  @P0 FFMA R9, R2, 1.84467440737095516160e+19, RZ ;  /* 0x5f80000002090823 */ /* 0x000fe200000000ff */
[----:B------:R-:W-:Y:S06]  /*4260*/  BRA `(.L_x_53) ;  /* 0x0000000000887947 */ /* 0x000fec0003800000 */
.L_x_52:
[----:B------:R-:W-:-:S05]  /*4270*/  VIADD R14, R2, 0xffffff03 ;  /* 0xffffff03020e7836 */ /* 0x000fca0000000000 */
[----:B------:R-:W-:-:S13]  /*4280*/  ISETP.GT.U32.AND P0, PT, R14, 0x1, PT ;  /* 0x000000010e00780c */ /* 0x000fda0003f04070 */
[----:B------:R-:W-:Y:S05]  /*4290*/  @P0 BRA `(.L_x_54) ;  /* 0x0000000000780947 */ /* 0x000fea0003800000 */
[----:B------:R-:W-:Y:S02]  /*42a0*/  LOP3.LUT R9, R0, 0x7fffff, RZ, 0xc0, !PT ;  /* 0x007fffff00097812 */ /* 0x000fe400078ec0ff */
[----:B------:R-:W-:Y:S02]  /*42b0*/  MOV R13, 0x3 ;  /* 0x00000003000d7802 */ /* 0x000fe40000000f00 */
[----:B------:R-:W-:Y:S02]  /*42c0*/  LOP3.LUT R9, R9, 0x3f800000, RZ, 0xfc, !PT ;  /* 0x3f80000009097812 */ /* 0x000fe400078efcff */
[----:B------:R-:W-:Y:S02]  /*42d0*/  SHF.L.U32 R13, R13, R14, RZ ;  /* 0x0000000e0d0d7219 */ /* 0x000fe400000006ff */
[----:B------:R-:W0:Y:S02]  /*42e0*/  MUFU.RCP R10, R9 ;  /* 0x00000009000a7308 */ /* 0x000e240000001000 */
[----:B0-----:R-:W-:-:S04]  /*42f0*/  FFMA R11, R9, R10, -1 ;  /* 0xbf800000090b7423 */ /* 0x001fc8000000000a */
[----:B------:R-:W-:-:S04]  /*4300*/  FADD.FTZ R11, -R11, -RZ ;  /* 0x800000ff0b0b7221 */ /* 0x000fc80000010100 */
[CCC-:B------:R-:W-:Y:S01]  /*4310*/  FFMA.RM R12, R10.reuse, R11.reuse, R10.reuse ;  /* 0x0000000b0a0c7223 */ /* 0x1c0fe2000000400a */
[----:B------:R-:W-:-:S04]  /*4320*/  FFMA.RP R11, R10, R11, R10 ;  /* 0x0000000b0a0b7223 */ /* 0x000fc8000000800a */
[C---:B------:R-:W-:Y:S02]  /*4330*/  LOP3.LUT R10, R12.reuse, 0x7fffff, RZ, 0xc0, !PT ;  /* 0x007fffff0c0a7812 */ /* 0x040fe400078ec0ff */
[----:B------:R-:W-:Y:S02]  /*4340*/  FSETP.NEU.FTZ.AND P0, PT, R12, R11, PT ;  /* 0x0000000b0c00720b */ /* 0x000fe40003f1d000 */
[----:B------:R-:W-:Y:S02]  /*4350*/  LOP3.LUT R10, R10, 0x800000, RZ, 0xfc, !PT ;  /* 0x008000000a0a7812 */ /* 0x000fe400078efcff */
[----:B------:R-:W-:Y:S02]  /*4360*/  SEL R11, RZ, 0xffffffff, !P0 ;  /* 0xffffffffff0b7807 */ /* 0x000fe40004000000 */
[----:B------:R-:W-:-:S03]  /*4370*/  LOP3.LUT R13, R13, R10, RZ, 0xc0, !PT ;  /* 0x0000000a0d0d7212 */ /* 0x000fc600078ec0ff */
[----:B------:R-:W-:Y:S01]  /*4380*/  IMAD.MOV R11, RZ, RZ, -R11 ;  /* 0x000000ffff0b7224 */ /* 0x000fe200078e0a0b */
[----:B------:R-:W-:-:S04]  /*4390*/  SHF.R.U32.HI R13, RZ, R14, R13 ;  /* 0x0000000eff0d7219 */ /* 0x000fc8000001160d */
[----:B------:R-:W-:Y:S02]  /*43a0*/  LOP3.LUT P1, RZ, R11, R14, R10, 0xf8, !PT ;  /* 0x0000000e0bff7212 */ /* 0x000fe4000782f80a */
[C---:B------:R-:W-:Y:S02]  /*43b0*/  LOP3.LUT P0, RZ, R13.reuse, 0x1, RZ, 0xc0, !PT ;  /* 0x000000010dff7812 */ /* 0x040fe4000780c0ff */
[----:B------:R-:W-:-:S04]  /*43c0*/  LOP3.LUT P4, RZ, R13, 0x2, RZ, 0xc0, !PT ;  /* 0x000000020dff7812 */ /* 0x000fc8000788c0ff */
[----:B------:R-:W-:Y:S02]  /*43d0*/  PLOP3.LUT P0, PT, P0, P1, P4, 0xe0, 0x0 ;  /* 0x000000000000781c */ /* 0x000fe40000703c40 */
[----:B------:R-:W-:Y:S02]  /*43e0*/  LOP3.LUT P1, RZ, R0, 0x7fffff, RZ, 0xc0, !PT ;  /* 0x007fffff00ff7812 */ /* 0x000fe4000782c0ff */
[----:B------:R-:W-:-:S04]  /*43f0*/  SEL R9, RZ, 0x1, !P0 ;  /* 0x00000001ff097807 */ /* 0x000fc80004000000 */
[----:B------:R-:W-:-:S04]  /*4400*/  IADD3 R9, PT, PT, -R9, RZ, RZ ;  /* 0x000000ff09097210 */ /* 0x000fc80007ffe1ff */
[----:B------:R-:W-:Y:S01]  /*4410*/  ISETP.GE.AND P0, PT, R9, RZ, PT ;  /* 0x000000ff0900720c */ /* 0x000fe20003f06270 */
[----:B------:R-:W-:-:S05]  /*4420*/  VIADD R9, R2, 0xffffff04 ;  /* 0xffffff0402097836 */ /* 0x000fca0000000000 */
[----:B------:R-:W-:-:S07]  /*4430*/  SHF.R.U32.HI R9, RZ, R9, R10 ;  /* 0x00000009ff097219 */ /* 0x000fce000001160a */
[----:B------:R-:W-:-:S05]  /*4440*/  @!P0 IADD3 R9, PT, PT, R9, 0x1, RZ ;  /* 0x0000000109098810 */ /* 0x000fca0007ffe0ff */
[----:B------:R-:W-:-:S05]  /*4450*/  @!P1 IMAD.SHL.U32 R9, R9, 0x2, RZ ;  /* 0x0000000209099824 */ /* 0x000fca00078e00ff */
[----:B------:R-:W-:Y:S01]  /*4460*/  LOP3.LUT R9, R9, 0x80000000, R0, 0xf8, !PT ;  /* 0x8000000009097812 */ /* 0x000fe200078ef800 */
[----:B------:R-:W-:Y:S06]  /*4470*/  BRA `(.L_x_53) ;  /* 0x0000000000047947 */ /* 0x000fec0003800000 */
.L_x_54:
[----:B------:R0:W1:Y:S02]  /*4480*/  MUFU.RCP R9, R0 ;  /* 0x0000000000097308 */ /* 0x0000640000001000 */
.L_x_53:
[----:B------:R-:W-:Y:S05]  /*4490*/  BSYNC.RECONVERGENT B1 ;  /* 0x0000000000017941 */ /* 0x000fea0003800200 */
.L_x_51:
[----:B-1----:R-:W-:Y:S01]  /*44a0*/  MOV R21, R9 ;  /* 0x0000000900157202 */ /* 0x002fe20000000f00 */
[----:B------:R-:W-:-:S04]  /*44b0*/  IMAD.MOV.U32 R9, RZ, RZ, 0x0 ;  /* 0x00000000ff097424 */ /* 0x000fc800078e00ff */
[----:B0-----:R-:W-:Y:S05]  /*44c0*/  RET.REL.NODEC R8 `(_Z15flash_attentionPfS_S_S_iif) ;  /* 0xffffffb808cc7950 */ /* 0x001fea0003c3ffff */
        .weak           $__internal_1_$__cuda_sm3x_div_rn_noftz_f32_slowpath
        .type           $__internal_1_$__cuda_sm3x_div_rn_noftz_f32_slowpath,@function
        .size           $__internal_1_$__cuda_sm3x_div_rn_noftz_f32_slowpath,(.L_x_68 - $__internal_1_$__cuda_sm3x_div_rn_noftz_f32_slowpath)
$__internal_1_$__cuda_sm3x_div_rn_noftz_f32_slowpath:
[--C-:B------:R-:W-:Y:S01]  /*44d0*/  SHF.R.U32.HI R8, RZ, 0x17, R5.reuse ;  /* 0x00000017ff087819 */ /* 0x100fe20000011605 */
[----:B------:R-:W-:Y:S01]  /*44e0*/  BSSY.RECONVERGENT B1, `(.L_x_55) ;  /* 0x0000064000017945 */ /* 0x000fe20003800200 */
[----:B------:R-:W-:Y:S01]  /*44f0*/  SHF.R.U32.HI R7, RZ, 0x17, R0 ;  /* 0x00000017ff077819 */ /* 0x000fe20000011600 */
[----:B------:R-:W-:Y:S01]  /*4500*/  IMAD.MOV.U32 R10, RZ, RZ, R5 ;  /* 0x000000ffff0a7224 */ /* 0x000fe200078e0005 */
[----:B------:R-:W-:Y:S02]  /*4510*/  LOP3.LUT R8, R8, 0xff, RZ, 0xc0, !PT ;  /* 0x000000ff08087812 */ /* 0x000fe400078ec0ff */
[----:B------:R-:W-:Y:S02]  /*4520*/  LOP3.LUT R14, R7, 0xff, RZ, 0xc0, !PT ;  /* 0x000000ff070e7812 */ /* 0x000fe400078ec0ff */
[----:B------:R-:W-:Y:S02]  /*4530*/  IADD3 R12, PT, PT, R8, -0x1, RZ ;  /* 0xffffffff080c7810 */ /* 0x000fe40007ffe0ff */
[----:B------:R-:W-:Y:S01]  /*4540*/  MOV R9, R0 ;  /* 0x0000000000097202 */ /* 0x000fe20000000f00 */
[----:B------:R-:W-:Y:S01]  /*4550*/  VIADD R11, R14, 0xffffffff ;  /* 0xffffffff0e0b7836 */ /* 0x000fe20000000000 */
[----:B------:R-:W-:-:S04]  /*4560*/  ISETP.GT.U32.AND P0, PT, R12, 0xfd, PT ;  /* 0x000000fd0c00780c */ /* 0x000fc80003f04070 */
[----:B------:R-:W-:-:S13]  /*4570*/  ISETP.GT.U32.OR P0, PT, R11, 0xfd, P0 ;  /* 0x000000fd0b00780c */ /* 0x000fda0000704470 */
[----:B------:R-:W-:Y:S01]  /*4580*/  @!P0 MOV R7, RZ ;  /* 0x000000ff00078202 */ /* 0x000fe20000000f00 */
[----:B------:R-:W-:Y:S06]  /*4590*/  @!P0 BRA `(.L_x_56) ;  /* 0x00000000005c8947 */ /* 0x000fec0003800000 */
[----:B------:R-:W-:Y:S02]  /*45a0*/  FSETP.GTU.FTZ.AND P1, PT, |R5|, +INF , PT ;  /* 0x7f8000000500780b */ /* 0x000fe40003f3c200 */
[----:B------:R-:W-:-:S04]  /*45b0*/  FSETP.GTU.FTZ.AND P0, PT, |R0|, +INF , PT ;  /* 0x7f8000000000780b */ /* 0x000fc80003f1c200 */
[----:B------:R-:W-:-:S13]  /*45c0*/  PLOP3.LUT P0, PT, P0, P1, PT, 0xf8, 0x8f ;  /* 0x00000000008f781c */ /* 0x000fda0000703f70 */
[----:B------:R-:W-:Y:S05]  /*45d0*/  @P0 BRA `(.L_x_57) ;  /* 0x00000004004c0947 */ /* 0x000fea0003800000 */
[----:B------:R-:W-:-:S13]  /*45e0*/  LOP3.LUT P0, RZ, R10, 0x7fffffff, R9, 0xc8, !PT ;  /* 0x7fffffff0aff7812 */ /* 0x000fda000780c809 */
[----:B------:R-:W-:Y:S05]  /*45f0*/  @!P0 BRA `(.L_x_58) ;  /* 0x00000004003c8947 */ /* 0x000fea0003800000 */
[C---:B------:R-:W-:Y:S02]  /*4600*/  FSETP.NEU.FTZ.AND P4, PT, |R0|.reuse, +INF , PT ;  /* 0x7f8000000000780b */ /* 0x040fe40003f9d200 */
[----:B------:R-:W-:Y:S02]  /*4610*/  FSETP.NEU.FTZ.AND P1, PT, |R5|, +INF , PT ;  /* 0x7f8000000500780b */ /* 0x000fe40003f3d200 */
[----:B------:R-:W-:-:S11]  /*4620*/  FSETP.NEU.FTZ.AND P0, PT, |R0|, +INF , PT ;  /* 0x7f8000000000780b */ /* 0x000fd60003f1d200 */
[----:B------:R-:W-:Y:S05]  /*4630*/  @!P1 BRA !P4, `(.L_x_58) ;  /* 0x00000004002c9947 */ /* 0x000fea0006000000 */
[----:B------:R-:W-:-:S04]  /*4640*/  LOP3.LUT P4, RZ, R9, 0x7fffffff, RZ, 0xc0, !PT ;  /* 0x7fffffff09ff7812 */ /* 0x000fc8000788c0ff */
[----:B------:R-:W-:-:S13]  /*4650*/  PLOP3.LUT P1, PT, P1, P4, PT, 0x2f, 0xf2 ;  /* 0x0000000000f2781c */ /* 0x000fda0000f28577 */
[----:B------:R-:W-:Y:S05]  /*4660*/  @P1 BRA `(.L_x_59) ;  /* 0x0000000400181947 */ /* 0x000fea0003800000 */
[----:B------:R-:W-:-:S04]  /*4670*/  LOP3.LUT P1, RZ, R10, 0x7fffffff, RZ, 0xc0, !PT ;  /* 0x7fffffff0aff7812 */ /* 0x000fc8000782c0ff */
[----:B------:R-:W-:-:S13]  /*4680*/  PLOP3.LUT P0, PT, P0, P1, PT, 0x2f, 0xf2 ;  /* 0x0000000000f2781c */ /* 0x000fda0000702577 */
[----:B------:R-:W-:Y:S05]  /*4690*/  @P0 BRA `(.L_x_60) ;  /* 0x0000000400000947 */ /* 0x000fea0003800000 */
[----:B------:R-:W-:Y:S02]  /*46a0*/  ISETP.GE.AND P0, PT, R11, RZ, PT ;  /* 0x000000ff0b00720c */ /* 0x000fe40003f06270 */
[----:B------:R-:W-:-:S11]  /*46b0*/  ISETP.GE.AND P1, PT, R12, RZ, PT ;  /* 0x000000ff0c00720c */ /* 0x000fd60003f26270 */
[----:B------:R-:W-:Y:S01]  /*46c0*/  @P0 IMAD.MOV.U32 R7, RZ, RZ, RZ ;  /* 0x000000ffff070224 */ /* 0x000fe200078e00ff */
[----:B------:R-:W-:Y:S01]  /*46d0*/  @!P0 MOV R7, 0xffffffc0 ;  /* 0xffffffc000078802 */ /* 0x000fe20000000f00 */
[----:B------:R-:W-:Y:S01]  /*46e0*/  @!P0 FFMA R9, R0, 1.84467440737095516160e+19, RZ ;  /* 0x5f80000000098823 */ /* 0x000fe200000000ff */
[----:B------:R-:W-:-:S03]  /*46f0*/  @!P1 FFMA R10, R5, 1.84467440737095516160e+19, RZ ;  /* 0x5f800000050a9823 */ /* 0x000fc600000000ff */
[----:B------:R-:W-:-:S07]  /*4700*/  @!P1 VIADD R7, R7, 0x40 ;  /* 0x0000004007079836 */ /* 0x000fce0000000000 */
.L_x_56:
[----:B------:R-:W-:Y:S01]  /*4710*/  LEA R11, R8, 0xc0800000, 0x17 ;  /* 0xc0800000080b7811 */ /* 0x000fe200078eb8ff */
[----:B------:R-:W-:Y:S03]  /*4720*/  BSSY.RECONVERGENT B2, `(.L_x_61) ;  /* 0x0000036000027945 */ /* 0x000fe60003800200 */
[----:B------:R-:W-:Y:S01]  /*4730*/  IADD3 R11, PT, PT, -R11, R10, RZ ;  /* 0x0000000a0b0b7210 */ /* 0x000fe20007ffe1ff */
[----:B------:R-:W-:-:S03]  /*4740*/  VIADD R10, R14, 0xffffff81 ;  /* 0xffffff810e0a7836 */ /* 0x000fc60000000000 */
[----:B------:R-:W0:Y:S01]  /*4750*/  MUFU.RCP R12, R11 ;  /* 0x0000000b000c7308 */ /* 0x000e220000001000 */
[----:B------:R-:W-:Y:S01]  /*4760*/  FADD.FTZ R13, -R11, -RZ ;  /* 0x800000ff0b0d7221 */ /* 0x000fe20000010100 */
[C---:B------:R-:W-:Y:S01]  /*4770*/  IMAD R0, R10.reuse, -0x800000, R9 ;  /* 0xff8000000a007824 */ /* 0x040fe200078e0209 */
[----:B------:R-:W-:-:S04]  /*4780*/  IADD3 R10, PT, PT, R10, 0x7f, -R8 ;  /* 0x0000007f0a0a7810 */ /* 0x000fc80007ffe808 */
[----:B------:R-:W-:Y:S01]  /*4790*/  IADD3 R7, PT, PT, R10, R7, RZ ;  /* 0x000000070a077210 */ /* 0x000fe20007ffe0ff */
[----:B0-----:R-:W-:-:S04]  /*47a0*/  FFMA R15, R12, R13, 1 ;  /* 0x3f8000000c0f7423 */ /* 0x001fc8000000000d */
[----:B------:R-:W-:-:S04]  /*47b0*/  FFMA R14, R12, R15, R12 ;  /* 0x0000000f0c0e7223 */ /* 0x000fc8000000000c */
[----:B------:R-:W-:-:S04]  /*47c0*/  FFMA R9, R0, R14, RZ ;  /* 0x0000000e00097223 */ /* 0x000fc800000000ff */
[----:B------:R-:W-:-:S04]  /*47d0*/  FFMA R12, R13, R9, R0 ;  /* 0x000000090d0c7223 */ /* 0x000fc80000000000 */
[----:B------:R-:W-:-:S04]  /*47e0*/  FFMA R15, R14, R12, R9 ;  /* 0x0000000c0e0f7223 */ /* 0x000fc80000000009 */
[----:B------:R-:W-:-:S04]  /*47f0*/  FFMA R12, R13, R15, R0 ;  /* 0x0000000f0d0c7223 */ /* 0x000fc80000000000 */
[----:B------:R-:W-:-:S05]  /*4800*/  FFMA R0, R14, R12, R15 ;  /* 0x0000000c0e007223 */ /* 0x000fca000000000f */
[----:B------:R-:W-:-:S04]  /*4810*/  SHF.R.U32.HI R8, RZ, 0x17, R0 ;  /* 0x00000017ff087819 */ /* 0x000fc80000011600 */
[----:B------:R-:W-:-:S05]  /*4820*/  LOP3.LUT R8, R8, 0xff, RZ, 0xc0, !PT ;  /* 0x000000ff08087812 */ /* 0x000fca00078ec0ff */
[----:B------:R-:W-:-:S05]  /*4830*/  IMAD.IADD R11, R8, 0x1, R7 ;  /* 0x00000001080b7824 */ /* 0x000fca00078e0207 */
[----:B------:R-:W-:-:S04]  /*4840*/  IADD3 R8, PT, PT, R11, -0x1, RZ ;  /* 0xffffffff0b087810 */ /* 0x000fc80007ffe0ff */
[----:B------:R-:W-:-:S13]  /*4850*/  ISETP.GE.U32.AND P0, PT, R8, 0xfe, PT ;  /* 0x000000fe0800780c */ /* 0x000fda0003f06070 */
[----:B------:R-:W-:Y:S05]  /*4860*/  @!P0 BRA `(.L_x_62) ;  /* 0x0000000000808947 */ /* 0x000fea0003800000 */
[----:B------:R-:W-:-:S13]  /*4870*/  ISETP.GT.AND P0, PT, R11, 0xfe, PT ;  /* 0x000000fe0b00780c */ /* 0x000fda0003f04270 */
[----:B------:R-:W-:Y:S05]  /*4880*/  @P0 BRA `(.L_x_63) ;  /* 0x00000000006c0947 */ /* 0x000fea0003800000 */
[----:B------:R-:W-:-:S13]  /*4890*/  ISETP.GE.AND P0, PT, R11, 0x1, PT ;  /* 0x000000010b00780c */ /* 0x000fda0003f06270 */
[----:B------:R-:W-:Y:S05]  /*48a0*/  @P0 BRA `(.L_x_64) ;  /* 0x0000000000740947 */ /* 0x000fea0003800000 */
[----:B------:R-:W-:Y:S02]  /*48b0*/  ISETP.GE.AND P0, PT, R11, -0x18, PT ;  /* 0xffffffe80b00780c */ /* 0x000fe40003f06270 */
[----:B------:R-:W-:-:S11]  /*48c0*/  LOP3.LUT R0, R0, 0x80000000, RZ, 0xc0, !PT ;  /* 0x8000000000007812 */ /* 0x000fd600078ec0ff */
[----:B------:R-:W-:Y:S05]  /*48d0*/  @!P0 BRA `(.L_x_64) ;  /* 0x0000000000688947 */ /* 0x000fea0003800000 */
[CCC-:B------:R-:W-:Y:S01]  /*48e0*/  FFMA.RZ R7, R14.reuse, R12.reuse, R15.reuse ;  /* 0x0000000c0e077223 */ /* 0x1c0fe2000000c00f */
[C---:B------:R-:W-:Y:S02]  /*48f0*/  VIADD R10, R11.reuse, 0x20 ;  /* 0x000000200b0a7836 */ /* 0x040fe40000000000 */
[CCC-:B------:R-:W-:Y:S01]  /*4900*/  FFMA.RM R8, R14.reuse, R12.reuse, R15.reuse ;  /* 0x0000000c0e087223 */ /* 0x1c0fe2000000400f */
[----:B------:R-:W-:Y:S02]  /*4910*/  ISETP.NE.AND P4, PT, R11, RZ, PT ;  /* 0x000000ff0b00720c */ /* 0x000fe40003f85270 */
[----:B------:R-:W-:Y:S01]  /*4920*/  LOP3.LUT R9, R7, 0x7fffff, RZ, 0xc0, !PT ;  /* 0x007fffff07097812 */ /* 0x000fe200078ec0ff */
[----:B------:R-:W-:Y:S01]  /*4930*/  FFMA.RP R7, R14, R12, R15 ;  /* 0x0000000c0e077223 */ /* 0x000fe2000000800f */
[----:B------:R-:W-:Y:S02]  /*4940*/  ISETP.NE.AND P1, PT, R11, RZ, PT ;  /* 0x000000ff0b00720c */ /* 0x000fe40003f25270 */
[----:B------:R-:W-:-:S02]  /*4950*/  LOP3.LUT R9, R9, 0x800000, RZ, 0xfc, !PT ;  /* 0x0080000009097812 */ /* 0x000fc400078efcff */
[----:B------:R-:W-:Y:S02]  /*4960*/  IADD3 R11, PT, PT, -R11, RZ, RZ ;  /* 0x000000ff0b0b7210 */ /* 0x000fe40007ffe1ff */
[----:B------:R-:W-:Y:S02]  /*4970*/  SHF.L.U32 R10, R9, R10, RZ ;  /* 0x0000000a090a7219 */ /* 0x000fe400000006ff */
[----:B------:R-:W-:Y:S02]  /*4980*/  FSETP.NEU.FTZ.AND P0, PT, R7, R8, PT ;  /* 0x000000080700720b */ /* 0x000fe40003f1d000 */
[----:B------:R-:W-:Y:S02]  /*4990*/  SEL R8, R11, RZ, P4 ;  /* 0x000000ff0b087207 */ /* 0x000fe40002000000 */
[----:B------:R-:W-:Y:S02]  /*49a0*/  ISETP.NE.AND P1, PT, R10, RZ, P1 ;  /* 0x000000ff0a00720c */ /* 0x000fe40000f25270 */
[----:B------:R-:W-:-:S02]  /*49b0*/  SHF.R.U32.HI R8, RZ, R8, R9 ;  /* 0x00000008ff087219 */ /* 0x000fc40000011609 */
[----:B------:R-:W-:Y:S02]  /*49c0*/  PLOP3.LUT P0, PT, P0, P1, PT, 0xf8, 0x8f ;  /* 0x00000000008f781c */ /* 0x000fe40000703f70 */
[----:B------:R-:W-:Y:S02]  /*49d0*/  SHF.R.U32.HI R10, RZ, 0x1, R8 ;  /* 0x00000001ff0a7819 */ /* 0x000fe40000011608 */
[----:B------:R-:W-:-:S04]  /*49e0*/  SEL R7, RZ, 0x1, !P0 ;  /* 0x00000001ff077807 */ /* 0x000fc80004000000 */
[----:B------:R-:W-:-:S04]  /*49f0*/  LOP3.LUT R7, R7, 0x1, R10, 0xf8, !PT ;  /* 0x0000000107077812 */ /* 0x000fc800078ef80a */
[----:B------:R-:W-:-:S05]  /*4a00*/  LOP3.LUT R7, R7, R8, RZ, 0xc0, !PT ;  /* 0x0000000807077212 */ /* 0x000fca00078ec0ff */
[----:B------:R-:W-:-:S05]  /*4a10*/  IMAD.IADD R7, R10, 0x1, R7 ;  /* 0x000000010a077824 */ /* 0x000fca00078e0207 */
[----:B------:R-:W-:Y:S01]  /*4a20*/  LOP3.LUT R0, R7, R0, RZ, 0xfc, !PT ;  /* 0x0000000007007212 */ /* 0x000fe200078efcff */
[----:B------:R-:W-:Y:S06]  /*4a30*/  BRA `(.L_x_64) ;  /* 0x0000000000107947 */ /* 0x000fec0003800000 */
.L_x_63:
[----:B------:R-:W-:-:S04]  /*4a40*/  LOP3.LUT R0, R0, 0x80000000, RZ, 0xc0, !PT ;  /* 0x8000000000007812 */ /* 0x000fc800078ec0ff */
[----:B------:R-:W-:Y:S01]  /*4a50*/  LOP3.LUT R0, R0, 0x7f800000, RZ, 0xfc, !PT ;  /* 0x7f80000000007812 */ /* 0x000fe200078efcff */
[----:B------:R-:W-:Y:S06]  /*4a60*/  BRA `(.L_x_64) ;  /* 0x0000000000047947 */ /* 0x000fec0003800000 */
.L_x_62:
[----:B------:R-:W-:-:S07]  /*4a70*/  LEA R0, R7, R0, 0x17 ;  /* 0x0000000007007211 */ /* 0x000fce00078eb8ff */
.L_x_64:
[----:B------:R-:W-:Y:S05]  /*4a80*/  BSYNC.RECONVERGENT B2 ;  /* 0x0000000000027941 */ /* 0x000fea0003800200 */
.L_x_61:
[----:B------:R-:W-:Y:S05]  /*4a90*/  BRA `(.L_x_65) ;  /* 0x0000000000207947 */ /* 0x000fea0003800000 */
.L_x_60:
[----:B------:R-:W-:-:S04]  /*4aa0*/  LOP3.LUT R0, R10, 0x80000000, R9, 0x48, !PT ;  /* 0x800000000a007812 */ /* 0x000fc800078e4809 */
[----:B------:R-:W-:Y:S01]  /*4ab0*/  LOP3.LUT R0, R0, 0x7f800000, RZ, 0xfc, !PT ;  /* 0x7f80000000007812 */ /* 0x000fe200078efcff */
[----:B------:R-:W-:Y:S06]  /*4ac0*/  BRA `(.L_x_65) ;  /* 0x0000000000147947 */ /* 0x000fec0003800000 */
.L_x_59:
[----:B------:R-:W-:Y:S01]  /*4ad0*/  LOP3.LUT R0, R10, 0x80000000, R9, 0x48, !PT ;  /* 0x800000000a007812 */ /* 0x000fe200078e4809 */
[----:B------:R-:W-:Y:S06]  /*4ae0*/  BRA `(.L_x_65) ;  /* 0x00000000000c7947 */ /* 0x000fec0003800000 */
.L_x_58:
[----:B------:R-:W0:Y:S01]  /*4af0*/  MUFU.RSQ R0, -QNAN ;  /* 0xffc0000000007908 */ /* 0x000e220000001400 */
[----:B------:R-:W-:Y:S05]  /*4b00*/  BRA `(.L_x_65) ;  /* 0x0000000000047947 */ /* 0x000fea0003800000 */
.L_x_57:
[----:B------:R-:W-:-:S07]  /*4b10*/  FADD.FTZ R0, R0, R5 ;  /* 0x0000000500007221 */ /* 0x000fce0000010000 */
.L_x_65:
[----:B------:R-:W-:Y:S05]  /*4b20*/  BSYNC.RECONVERGENT B1 ;  /* 0x0000000000017941 */ /* 0x000fea0003800200 */
.L_x_55:
[----:B------:R-:W-:Y:S02]  /*4b30*/  HFMA2 R9, -RZ, RZ, 0, 0 ;  /* 0x00000000ff097431 */ /* 0x000fe400000001ff */
[----:B------:R-:W-:-:S04]  /*4b40*/  IMAD.MOV.U32 R8, RZ, RZ, R2 ;  /* 0x000000ffff087224 */ /* 0x000fc800078e0002 */
[----:B0-----:R-:W-:Y:S05]  /*4b50*/  RET.REL.NODEC R8 `(_Z15flash_attentionPfS_S_S_iif) ;  /* 0xffffffb408287950 */ /* 0x001fea0003c3ffff */
.L_x_66:
[----:B------:R-:W-:-:S00]  /*4b60*/  BRA `(.L_x_66) ;  /* 0xfffffffc00fc7947 */ /* 0x000fc0000383ffff */
[----:B------:R-:W-:-:S00]  /*4b70*/  NOP ;  /* 0x0000000000007918 */ /* 0x000fc00000000000 */
        /* <DEDUP_REMOVED lines=8> */
.L_x_68:


//--------------------- .nv.shared._Z15flash_attentionPfS_S_S_iif --------------------------
	.section	.nv.shared._Z15flash_attentionPfS_S_S_iif,"aw",@nobits
	.sectionflags	@""
	.align	4
.nv.shared._Z15flash_attentionPfS_S_S_iif:
	.zero		29952


//--------------------- .nv.shared.reserved.0     --------------------------
	.section	.nv.shared.reserved.0,"aw",@nobits
	.weak		__nv_reservedSMEM_offset_0_alias
	.size		__nv_reservedSMEM_offset_0_alias, 0, 64
	.other		__nv_reservedSMEM_offset_0_alias,@"STO_CUDA_RESERVED_SHARED STV_DEFAULT"
__nv_reservedSMEM_offset_0_alias:
	.zero		0
	.zero		64


//--------------------- .nv.constant0._Z15flash_attentionPfS_S_S_iif --------------------------
	.section	.nv.constant0._Z15flash_attentionPfS_S_S_iif,"a",@progbits
	.sectionflags	@""
	.align	4
.nv.constant0._Z15flash_attentionPfS_S_S_iif:
	.zero		940


//--------------------- SYMBOLS --------------------------

	.type		.nv.reservedSmem.offset0,@object
	.size		.nv.reservedSmem.offset0,0x4
	.type		.nv.reservedSmem.cap,@object
	.size		.nv.reservedSmem.cap,0x4
